def gluon_wgmma(
    a_ptr,
    b_ptr,
    c_ptr,
    M,
    N,
    K,
    stride_am,
    stride_bk,
    stride_cm,
    BLOCK_M: gl.constexpr,
    BLOCK_N: gl.constexpr,
    BLOCK_K: gl.constexpr,
    DTYPE: gl.constexpr,
    A_LAYOUT: gl.constexpr,
    B_LAYOUT: gl.constexpr,
    C_LAYOUT: gl.constexpr,
    B_SHAPE: gl.constexpr,
    TRANS_B: gl.constexpr,
    NUM_BUFFERS: gl.constexpr,
    NUM_WARPS: gl.constexpr,
):
    a_desc = tma.make_tensor_descriptor(
        a_ptr, [M, K], [stride_am, 1], [BLOCK_M, BLOCK_K], A_LAYOUT
    )
    b_desc = tma.make_tensor_descriptor(
        b_ptr,
        [N, K] if TRANS_B else [K, N],
        [stride_bk, 1],
        B_SHAPE,
        B_LAYOUT,
    )
    c_desc = tma.make_tensor_descriptor(
        c_ptr, [M, N], [stride_cm, 1], [BLOCK_M, BLOCK_N], C_LAYOUT
    )

    a_bufs = gl.allocate_shared_memory(
        DTYPE, [NUM_BUFFERS, BLOCK_M, BLOCK_K], A_LAYOUT
    )
    b_bufs = gl.allocate_shared_memory(DTYPE, [NUM_BUFFERS] + B_SHAPE, B_LAYOUT)

    pid_m = gl.program_id(0)
    pid_n = gl.program_id(1)
    off_m = pid_m * BLOCK_M
    off_n = pid_n * BLOCK_N

    mma_layout: gl.constexpr = pick_wgmma_layout(DTYPE, BLOCK_M, BLOCK_N, NUM_WARPS)
    acc = warpgroup_mma_init(
        gl.zeros((BLOCK_M, BLOCK_N), dtype=gl.float32, layout=mma_layout)
    )

    bars = gl.allocate_shared_memory(
        gl.int64, [NUM_BUFFERS, 1], mbarrier.MBarrierLayout()
    )
    for i in gl.static_range(NUM_BUFFERS):
        mbarrier.init(bars.index(i), count=1)
    idx = 0
    phase = 0

    for k in range(0, K, BLOCK_K):
        a = a_bufs.index(idx)
        b = b_bufs.index(idx)
        bar = bars.index(idx)
        mbarrier.expect(bar, a_desc.block_type.nbytes + b_desc.block_type.nbytes)
        tma.async_copy_global_to_shared(a_desc, [off_m, k], bar, a)
        tma.async_copy_global_to_shared(
            b_desc, [off_n, k] if TRANS_B else [k, off_n], bar, b
        )
        mbarrier.wait(bar, phase=phase)

        if TRANS_B:
            b = b.permute((1, 0))
        acc = warpgroup_mma_wait(num_outstanding=0, deps=(acc,))
        acc = warpgroup_mma(a, b, acc, is_async=True)

        idx += 1
        if idx == NUM_BUFFERS:
            idx = 0
            phase ^= 1

    acc = warpgroup_mma_wait(num_outstanding=0, deps=(acc,))
    for i in gl.static_range(NUM_BUFFERS):
        mbarrier.invalidate(bars.index(i))

    c_smem = gl.allocate_shared_memory(DTYPE, [BLOCK_M, BLOCK_N], C_LAYOUT)
    c_smem.store(acc.to(DTYPE))
    fence_async_shared()
    tma.async_copy_shared_to_global(c_desc, [off_m, off_n], c_smem)
    tma.store_wait(pendings=0)

# config = {"BLOCK_K": 64, "BLOCK_M": 256, "BLOCK_N": 256, "arch": "sm_90", "dtype": "fp16", "num_buffers": 4, "num_warps": 4, "trans_b": 1}
# arch = sm_90


// ===== COMPILED SASS (sm_90a) =====

	.target	sm_90a

	.elftype	@"ET_EXEC"


//--------------------- .note.nv.tkinfo           --------------------------
	.section	.note.nv.tkinfo,"",@"SHT_NOTE"
	.sectionflags	@"SHF_NOTE_NV_TKINFO"
	.tkinfo
        /*0018*/ 	.word	0x00000002
        /*0030*/ 	.string	""
        /*0030*/ 	.string	"ptxas"
        /*0030*/ 	.string	"Cuda compilation tools, release 13.0, V13.0.88"
        /*0030*/ 	.string	"Build cuda_13.0.r13.0/compiler.36424714_0"
        /*0030*/ 	.string	"-v  -suppress-debug-info  -lineinfo  -arch sm_90a "



//--------------------- .note.nv.cuinfo           --------------------------
	.section	.note.nv.cuinfo,"",@"SHT_NOTE"
	.sectionflags	@"SHF_NOTE_NV_CUINFO"
        /*0018*/ 	.short	0x0002
        /*001a*/ 	.short	0x005a
        /*001c*/ 	.short	0x0082
	.zero		2


//--------------------- .nv.info                  --------------------------
	.section	.nv.info,"",@"SHT_CUDA_INFO"
	.align	4


	//----- nvinfo : EIATTR_REGCOUNT
	.align		4
        /*0000*/ 	.byte	0x04, 0x2f
        /*0002*/ 	.short	(.L_1 - .L_0)
	.align		4
.L_0:
        /*0004*/ 	.word	index@(gluon_wgmma)
        /*0008*/ 	.word	0x000000ff


	//----- nvinfo : EIATTR_FRAME_SIZE
	.align		4
.L_1:
        /*000c*/ 	.byte	0x04, 0x11
        /*000e*/ 	.short	(.L_3 - .L_2)
	.align		4
.L_2:
        /*0010*/ 	.word	index@(gluon_wgmma)
        /*0014*/ 	.word	0x00000ad0


	//----- nvinfo : EIATTR_MIN_STACK_SIZE
	.align		4
.L_3:
        /*0018*/ 	.byte	0x04, 0x12
        /*001a*/ 	.short	(.L_5 - .L_4)
	.align		4
.L_4:
        /*001c*/ 	.word	index@(gluon_wgmma)
        /*0020*/ 	.word	0x00000ad0
.L_5:


//--------------------- .nv.compat                --------------------------
	.section	.nv.compat,"",@"SHT_CUDA_COMPAT_INFO"
	.align	4
        /*0000*/ 	.byte	0x02, 0x09, 0x01, 0x00, 0x02, 0x02, 0x04, 0x00, 0x02, 0x05, 0x05, 0x00, 0x03, 0x07, 0x01, 0x01
        /*0010*/ 	.byte	0x02, 0x03, 0x03, 0x00, 0x02, 0x06, 0x01, 0x00, 0x04, 0x0b, 0x08, 0x00, 0x00, 0x00, 0x00, 0x00
        /*0020*/ 	.byte	0x00, 0x00, 0x00, 0x00


//--------------------- .nv.info.gluon_wgmma      --------------------------
	.section	.nv.info.gluon_wgmma,"",@"SHT_CUDA_INFO"
	.sectionflags	@""
	.align	4


	//----- nvinfo : EIATTR_CUDA_API_VERSION
	.align		4
        /*0000*/ 	.byte	0x04, 0x37
        /*0002*/ 	.short	(.L_7 - .L_6)
.L_6:
        /*0004*/ 	.word	0x00000082


	//----- nvinfo : EIATTR_KPARAM_INFO
	.align		4
.L_7:
        /*0008*/ 	.byte	0x04, 0x17
        /*000a*/ 	.short	(.L_9 - .L_8)
.L_8:
        /*000c*/ 	.word	0x00000000
        /*0010*/ 	.short	0x000a
        /*0012*/ 	.short	0x0048
        /*0014*/ 	.byte	0x00, 0xf4, 0x21, 0x00


	//----- nvinfo : EIATTR_KPARAM_INFO
	.align		4
.L_9:
        /*0018*/ 	.byte	0x04, 0x17
        /*001a*/ 	.short	(.L_11 - .L_10)
.L_10:
        /*001c*/ 	.word	0x00000000
        /*0020*/ 	.short	0x0009
        /*0022*/ 	.short	0x0040
        /*0024*/ 	.byte	0x00, 0xf4, 0x21, 0x00


	//----- nvinfo : EIATTR_KPARAM_INFO
	.align		4
.L_11:
        /*0028*/ 	.byte	0x04, 0x17
        /*002a*/ 	.short	(.L_13 - .L_12)
.L_12:
        /*002c*/ 	.word	0x00000000
        /*0030*/ 	.short	0x0008
        /*0032*/ 	.short	0x0038
        /*0034*/ 	.byte	0x00, 0xf0, 0x21, 0x00


	//----- nvinfo : EIATTR_KPARAM_INFO
	.align		4
.L_13:
        /*0038*/ 	.byte	0x04, 0x17
        /*003a*/ 	.short	(.L_15 - .L_14)
.L_14:
        /*003c*/ 	.word	0x00000000
        /*0040*/ 	.short	0x0007
        /*0042*/ 	.short	0x0030
        /*0044*/ 	.byte	0x00, 0xf0, 0x21, 0x00


	//----- nvinfo : EIATTR_KPARAM_INFO
	.align		4
.L_15:
        /*0048*/ 	.byte	0x04, 0x17
        /*004a*/ 	.short	(.L_17 - .L_16)
.L_16:
        /*004c*/ 	.word	0x00000000
        /*0050*/ 	.short	0x0006
        /*0052*/ 	.short	0x0028
        /*0054*/ 	.byte	0x00, 0xf0, 0x21, 0x00


	//----- nvinfo : EIATTR_KPARAM_INFO
	.align		4
.L_17:
        /*0058*/ 	.byte	0x04, 0x17
        /*005a*/ 	.short	(.L_19 - .L_18)
.L_18:
        /*005c*/ 	.word	0x00000000
        /*0060*/ 	.short	0x0005
        /*0062*/ 	.short	0x0020
        /*0064*/ 	.byte	0x00, 0xf0, 0x11, 0x00


	//----- nvinfo : EIATTR_KPARAM_INFO
	.align		4
.L_19:
        /*0068*/ 	.byte	0x04, 0x17
        /*006a*/ 	.short	(.L_21 - .L_20)
.L_20:
        /*006c*/ 	.word	0x00000000
        /*0070*/ 	.short	0x0004
        /*0072*/ 	.short	0x001c
        /*0074*/ 	.byte	0x00, 0xf0, 0x11, 0x00


	//----- nvinfo : EIATTR_KPARAM_INFO
	.align		4
.L_21:
        /*0078*/ 	.byte	0x04, 0x17
        /*007a*/ 	.short	(.L_23 - .L_22)
.L_22:
        /*007c*/ 	.word	0x00000000
        /*0080*/ 	.short	0x0003
        /*0082*/ 	.short	0x0018
        /*0084*/ 	.byte	0x00, 0xf0, 0x11, 0x00


	//----- nvinfo : EIATTR_KPARAM_INFO
	.align		4
.L_23:
        /*0088*/ 	.byte	0x04, 0x17
        /*008a*/ 	.short	(.L_25 - .L_24)
.L_24:
        /*008c*/ 	.word	0x00000000
        /*0090*/ 	.short	0x0002
        /*0092*/ 	.short	0x0010
        /*0094*/ 	.byte	0x00, 0xf4, 0x21, 0x00


	//----- nvinfo : EIATTR_KPARAM_INFO
	.align		4
.L_25:
        /*0098*/ 	.byte	0x04, 0x17
        /*009a*/ 	.short	(.L_27 - .L_26)
.L_26:
        /*009c*/ 	.word	0x00000000
        /*00a0*/ 	.short	0x0001
        /*00a2*/ 	.short	0x0008
        /*00a4*/ 	.byte	0x00, 0xf4, 0x21, 0x00


	//----- nvinfo : EIATTR_KPARAM_INFO
	.align		4
.L_27:
        /*00a8*/ 	.byte	0x04, 0x17
        /*00aa*/ 	.short	(.L_29 - .L_28)
.L_28:
        /*00ac*/ 	.word	0x00000000
        /*00b0*/ 	.short	0x0000
        /*00b2*/ 	.short	0x0000
        /*00b4*/ 	.byte	0x00, 0xf4, 0x21, 0x00


	//----- nvinfo : EIATTR_SPARSE_MMA_MASK
	.align		4
.L_29:
        /*00b8*/ 	.byte	0x03, 0x50
        /*00ba*/ 	.short	0x0000


	//----- nvinfo : EIATTR_MAXREG_COUNT
	.align		4
        /*00bc*/ 	.byte	0x03, 0x1b
        /*00be*/ 	.short	0x00ff


	//----- nvinfo : EIATTR_NUM_BARRIERS
	.align		4
        /*00c0*/ 	.byte	0x02, 0x4c
        /*00c2*/ 	.byte	0x01
	.zero		1


	//----- nvinfo : EIATTR_ANNOTATIONS
	.align		4
        /*00c4*/ 	.byte	0x04, 0x55
        /*00c6*/ 	.short	(.L_31 - .L_30)


	//   ....[0]....
.L_30:
        /*00c8*/ 	.word	0x00000001
        /*00cc*/ 	.byte	0x70, 0x11, 0x00, 0x00, 0x01, 0x00, 0x00, 0x00, 0xb0, 0x11, 0x00, 0x00, 0x01, 0x00, 0x00, 0x00
        /* <DEDUP_REMOVED lines=1037> */
        /*41ac*/ 	.byte	0x60, 0xbc, 0x00, 0x00, 0x01, 0x00, 0x00, 0x00, 0x70, 0xbc, 0x00, 0x00


	//----- nvinfo : EIATTR_MERCURY_ISA_VERSION
	.align		4
.L_31:
        /*41b8*/ 	.byte	0x03, 0x5f
        /*41ba*/ 	.short	0x0101


	//----- nvinfo : EIATTR_INT_WARP_WIDE_INSTR_OFFSETS
	.align		4
        /*41bc*/ 	.byte	0x04, 0x31
        /*41be*/ 	.short	(.L_33 - .L_32)


	//   ....[0]....
.L_32:
        /*41c0*/ 	.word	0x00002df0


	//   ....[1]....
        /*41c4*/ 	.word	0x00002e10


	//   ....[2]....
        /*41c8*/ 	.word	0x00002e20


	//   ....[3]....
        /*41cc*/ 	.word	0x00002e30


	//   ....[4]....
        /*41d0*/ 	.word	0x00002f40


	//   ....[5]....
        /*41d4*/ 	.word	0x00004d90


	//   ....[6]....
        /*41d8*/ 	.word	0x00004da0


	//   ....[7]....
        /*41dc*/ 	.word	0x00004e20


	//   ....[8]....
        /*41e0*/ 	.word	0x00004e30


	//----- nvinfo : EIATTR_COOP_GROUP_MASK_REGIDS
	.align		4
.L_33:
        /*41e4*/ 	.byte	0x04, 0x29
        /*41e6*/ 	.short	(.L_35 - .L_34)


	//   ....[0]....
.L_34:
        /*41e8*/ 	.word	0xffffffff


	//   ....[1]....
        /*41ec*/ 	.word	0xffffffff


	//   ....[2]....
        /*41f0*/ 	.word	0xffffffff


	//----- nvinfo : EIATTR_COOP_GROUP_INSTR_OFFSETS
	.align		4
.L_35:
        /*41f4*/ 	.byte	0x04, 0x28
        /*41f6*/ 	.short	(.L_37 - .L_36)


	//   ....[0]....
.L_36:
        /*41f8*/ 	.word	0x00000170


	//   ....[1]....
        /*41fc*/ 	.word	0x00000710


	//   ....[2]....
        /*4200*/ 	.word	0x00000d00


	//----- nvinfo : EIATTR_MBARRIER_INSTR_OFFSETS
	.align		4
.L_37:
        /*4204*/ 	.byte	0x04, 0x39
        /*4206*/ 	.short	(.L_39 - .L_38)


	//   ....[0]....
.L_38:
        /*4208*/ 	.word	0x00002fa0
        /*420c*/ 	.word	0x000000ff
        /*4210*/ 	.word	0x00040000
        /*4214*/ 	.short	0x0100
        /*4216*/ 	.byte	0x2a
	.zero		1


	//   ....[1]....
        /*4218*/ 	.word	0x00003040
        /*421c*/ 	.word	0x000000ff
        /*4220*/ 	.word	0x00040008
        /*4224*/ 	.short	0x0100
        /*4226*/ 	.byte	0x2a
	.zero		1


	//   ....[2]....
        /*4228*/ 	.word	0x00003060
        /*422c*/ 	.word	0x000000ff
        /*4230*/ 	.word	0x00040010
        /*4234*/ 	.short	0x0100
        /*4236*/ 	.byte	0x2a
	.zero		1


	//   ....[3]....
        /*4238*/ 	.word	0x00003080
        /*423c*/ 	.word	0x000000ff
        /*4240*/ 	.word	0x00040018
        /*4244*/ 	.short	0x0100
        /*4246*/ 	.byte	0x2a
	.zero		1


	//   ....[4]....
        /*4248*/ 	.word	0x00004ee0
        /*424c*/ 	.word	0x000000ff
        /*4250*/ 	.word	0x00040000
        /*4254*/ 	.short	0x010a
        /*4256*/ 	.byte	0x18
	.zero		1


	//   ....[5]....
        /*4258*/ 	.word	0x00008af0
        /*425c*/ 	.word	0x000000ff
        /*4260*/ 	.word	0x00040000
        /*4264*/ 	.short	0x0108
        /*4266*/ 	.byte	0x2a
	.zero		1


	//   ....[6]....
        /*4268*/ 	.word	0x00008b50
        /*426c*/ 	.word	0x000000ff
        /*4270*/ 	.word	0x00040008
        /*4274*/ 	.short	0x0108
        /*4276*/ 	.byte	0x2a
	.zero		1


	//   ....[7]....
        /*4278*/ 	.word	0x00008c10
        /*427c*/ 	.word	0x000000ff
        /*4280*/ 	.word	0x00040010
        /*4284*/ 	.short	0x0108
        /*4286*/ 	.byte	0x2a
	.zero		1


	//   ....[8]....
        /*4288*/ 	.word	0x00008e80
        /*428c*/ 	.word	0x000000ff
        /*4290*/ 	.word	0x00040018
        /*4294*/ 	.short	0x0108
        /*4296*/ 	.byte	0x2a
	.zero		1


	//   ....[9]....
        /*4298*/ 	.word	0x0000c180
        /*429c*/ 	.word	0x000000ff
        /*42a0*/ 	.word	0x00040000
        /*42a4*/ 	.short	0x010a
        /*42a6*/ 	.byte	0x18
	.zero		1


	//----- nvinfo : EIATTR_NUM_MBARRIERS
	.align		4
.L_39:
        /*42a8*/ 	.byte	0x03, 0x38
        /*42aa*/ 	.short	0x0004


	//----- nvinfo : EIATTR_EXIT_INSTR_OFFSETS
	.align		4
        /*42ac*/ 	.byte	0x04, 0x1c
        /*42ae*/ 	.short	(.L_41 - .L_40)


	//   ....[0]....
.L_40:
        /*42b0*/ 	.word	0x0000c170


	//----- nvinfo : EIATTR_REQNTID
	.align		4
.L_41:
        /*42b4*/ 	.byte	0x04, 0x10
        /*42b6*/ 	.short	(.L_43 - .L_42)
.L_42:
        /*42b8*/ 	.word	0x00000080
        /*42bc*/ 	.word	0x00000001
        /*42c0*/ 	.word	0x00000001


	//----- nvinfo : EIATTR_CRS_STACK_SIZE
	.align		4
.L_43:
        /*42c4*/ 	.byte	0x04, 0x1e
        /*42c6*/ 	.short	(.L_45 - .L_44)
.L_44:
        /*42c8*/ 	.word	0x00000000


	//----- nvinfo : EIATTR_CBANK_PARAM_SIZE
	.align		4
.L_45:
        /*42cc*/ 	.byte	0x03, 0x19
        /*42ce*/ 	.short	0x0050


	//----- nvinfo : EIATTR_PARAM_CBANK
	.align		4
        /*42d0*/ 	.byte	0x04, 0x0a
        /*42d2*/ 	.short	(.L_47 - .L_46)
	.align		4
.L_46:
        /*42d4*/ 	.word	index@(.nv.constant0.gluon_wgmma)
        /*42d8*/ 	.short	0x0210
        /*42da*/ 	.short	0x0050


	//----- nvinfo : EIATTR_SW_WAR
	.align		4
.L_47:
        /*42dc*/ 	.byte	0x04, 0x36
        /*42de*/ 	.short	(.L_49 - .L_48)
.L_48:
        /*42e0*/ 	.word	0x00000008
.L_49:


//--------------------- .nv.callgraph             --------------------------
	.section	.nv.callgraph,"",@"SHT_CUDA_CALLGRAPH"
	.align	4
	.sectionentsize	8
	.align		4
        /*0000*/ 	.word	0x00000000
	.align		4
        /*0004*/ 	.word	0xffffffff
	.align		4
        /*0008*/ 	.word	0x00000000
	.align		4
        /*000c*/ 	.word	0xfffffffe
	.align		4
        /*0010*/ 	.word	0x00000000
	.align		4
        /*0014*/ 	.word	0xfffffffd
	.align		4
        /*0018*/ 	.word	0x00000000
	.align		4
        /*001c*/ 	.word	0xfffffffc


//--------------------- .text.gluon_wgmma         --------------------------
	.section	.text.gluon_wgmma,"ax",@progbits
	.align	128
        .global         gluon_wgmma
        .type           gluon_wgmma,@function
        .size           gluon_wgmma,(.L_x_52 - gluon_wgmma)
        .other          gluon_wgmma,@"STO_CUDA_ENTRY STV_DEFAULT"
gluon_wgmma:
.text.gluon_wgmma:
[----:B------:R-:W1:Y:S01]  /*0000*/  LDC R1, c[0x0][0x28] ;  /* 0x00000a00ff017b82 */ /* 0x000e620000000800 */
[----:B------:R-:W2:Y:S07]  /*0010*/  S2R R252, SR_TID.X ;  /* 0x0000000000fc7919 */ /* 0x000eae0000002100 */
[----:B------:R-:W3:Y:S01]  /*0020*/  S2UR UR5, SR_CgaCtaId ;  /* 0x00000000000579c3 */ /* 0x000ee20000008800 */
[----:B------:R-:W-:Y:S01]  /*0030*/  UMOV UR42, 0x400 ;  /* 0x00000400002a7882 */ /* 0x000fe20000000000 */
[----:B------:R-:W-:Y:S01]  /*0040*/  ULDC UR7, c[0x0][0xc] ;  /* 0x0000030000077ab9 */ /* 0x000fe20000000800 */
[----:B------:R-:W-:Y:S01]  /*0050*/  ULDC UR8, c[0x0][0x10] ;  /* 0x0000040000087ab9 */ /* 0x000fe20000000800 */
[----:B------:R-:W-:Y:S01]  /*0060*/  ULDC.64 UR12, c[0x0][0x250] ;  /* 0x00009400000c7ab9 */ /* 0x000fe20000000a00 */
[----:B------:R-:W-:Y:S01]  /*0070*/  UMOV UR41, URZ ;  /* 0x0000003f00297c82 */ /* 0x000fe20008000000 */
[----:B------:R-:W-:Y:S01]  /*0080*/  BSSY B0, `(.L_x_0) ;  /* 0x000001e000007945 */ /* 0x000fe20003800000 */
[----:B-1----:R-:W-:Y:S01]  /*0090*/  VIADD R1, R1, 0xfffff530 ;  /* 0xfffff53001017836 */ /* 0x002fe20000000000 */
[----:B------:R-:W1:Y:S08]  /*00a0*/  LDC R5, c[0x0][0x228] ;  /* 0x00008a00ff057b82 */ /* 0x000e700000000800 */
[----:B------:R-:W4:Y:S08]  /*00b0*/  LDC R12, c[0x0][0x230] ;  /* 0x00008c00ff0c7b82 */ /* 0x000f300000000800 */
[----:B------:R-:W-:Y:S01]  /*00c0*/  S2UR UR4, SR_CTAID.Y ;  /* 0x00000000000479c3 */ /* 0x000fe20000002600 */
[----:B---3--:R-:W-:Y:S01]  /*00d0*/  ULEA UR42, UR5, UR42, 0x18 ;  /* 0x0000002a052a7291 */ /* 0x008fe2000f8ec03f */
[----:B--2---:R-:W-:-:S06]  /*00e0*/  LOP3.LUT R4, R252, 0x7f, RZ, 0xc0, !PT ;  /* 0x0000007ffc047812 */ /* 0x004fcc00078ec0ff */
[----:B------:R-:W2:Y:S01]  /*00f0*/  S2UR UR6, SR_CTAID.Z ;  /* 0x00000000000679c3 */ /* 0x000ea20000002700 */
[----:B-1----:R-:W-:Y:S01]  /*0100*/  VIADD R5, R5, 0xffffffff ;  /* 0xffffffff05057836 */ /* 0x002fe20000000000 */
[C---:B------:R-:W-:Y:S02]  /*0110*/  ISETP.GE.U32.AND P0, PT, R4.reuse, 0x20, PT ;  /* 0x000000200400780c */ /* 0x040fe40003f06070 */
[C---:B------:R-:W-:Y:S02]  /*0120*/  ISETP.NE.U32.AND P2, PT, R4.reuse, RZ, PT ;  /* 0x000000ff0400720c */ /* 0x040fe40003f45070 */
[----:B------:R-:W-:Y:S02]  /*0130*/  LEA R10, R4, UR42, 0x2 ;  /* 0x0000002a040a7c11 */ /* 0x000fe4000f8e10ff */
[----:B------:R-:W1:Y:S01]  /*0140*/  S2UR UR5, SR_CTAID.X ;  /* 0x00000000000579c3 */ /* 0x000e620000002500 */
[----:B----4-:R-:W-:-:S06]  /*0150*/  VIADD R11, R12, 0xffffffff ;  /* 0xffffffff0c0b7836 */ /* 0x010fcc0000000000 */
[----:B------:R3:W-:Y:S01]  /*0160*/  @!P0 STS [R10], RZ ;  /* 0x000000ff0a008388 */ /* 0x0007e20000000800 */
[----:B------:R-:W-:-:S03]  /*0170*/  NOP ;  /* 0x0000000000007918 */ /* 0x000fc60000000000 */
[----:B------:R3:W-:Y:S01]  /*0180*/  @!P2 STS [UR42+0x24], R5 ;  /* 0x00002405ff00a988 */ /* 0x0007e2000800082a */
[----:B--2---:R-:W-:-:S03]  /*0190*/  UIMAD UR6, UR6, UR8, UR4 ;  /* 0x00000008060672a4 */ /* 0x004fc6000f8e0204 */
[----:B------:R3:W-:Y:S01]  /*01a0*/  @!P2 STS [UR42+0x20], R11 ;  /* 0x0000200bff00a988 */ /* 0x0007e2000800082a */
[----:B-1----:R-:W-:-:S04]  /*01b0*/  UIMAD UR6, UR6, UR7, UR5 ;  /* 0x00000007060672a4 */ /* 0x002fc8000f8e0205 */
[----:B------:R-:W-:-:S04]  /*01c0*/  UIMAD UR10, UR6, 0x180, URZ ;  /* 0x00000180060a78a4 */ /* 0x000fc8000f8e023f */
[----:B------:R-:W-:-:S04]  /*01d0*/  UIADD3 UR6, UP0, UR10, UR12, URZ ;  /* 0x0000000c0a067290 */ /* 0x000fc8000ff1e03f */
[----:B------:R-:W-:Y:S01]  /*01e0*/  ULEA.HI.X.SX32 UR7, UR10, UR13, 0x1, UP0 ;  /* 0x0000000d0a077291 */ /* 0x000fe200080f0e3f */
[----:B---3--:R-:W-:Y:S11]  /*01f0*/  @P2 BRA `(.L_x_1) ;  /* 0x0000000000182947 */ /* 0x008ff60003800000 */
[----:B------:R-:W1:Y:S01]  /*0200*/  LDS R0, [UR42+0x8] ;  /* 0x0000082aff007984 */ /* 0x000e620008000800 */
[----:B------:R-:W2:Y:S01]  /*0210*/  LDC.64 R6, c[0x0][0x210] ;  /* 0x00008400ff067b82 */ /* 0x000ea20000000a00 */
[----:B------:R-:W-:Y:S02]  /*0220*/  IMAD.MOV.U32 R3, RZ, RZ, 0x70 ;  /* 0x00000070ff037424 */ /* 0x000fe400078e00ff */
[----:B--2---:R2:W-:Y:S03]  /*0230*/  STS.64 [UR42], R6 ;  /* 0x00000006ff007988 */ /* 0x0045e60008000a2a */
[----:B-1----:R-:W-:-:S05]  /*0240*/  LOP3.LUT R0, R0, 0x10, R3, 0xd8, !PT ;  /* 0x0000001000007812 */ /* 0x002fca00078ed803 */
[----:B------:R2:W-:Y:S02]  /*0250*/  STS [UR42+0x8], R0 ;  /* 0x00000800ff007988 */ /* 0x0005e4000800082a */
.L_x_1:
[----:B------:R-:W-:Y:S05]  /*0260*/  BSYNC B0 ;  /* 0x0000000000007941 */ /* 0x000fea0003800000 */
.L_x_0:
[----:B------:R-:W-:Y:S04]  /*0270*/  BSSY B0, `(.L_x_2) ;  /* 0x000000a000007945 */ /* 0x000fe80003800000 */
[----:B------:R-:W-:Y:S05]  /*0280*/  @P2 BRA `(.L_x_3) ;  /* 0x0000000000202947 */ /* 0x000fea0003800000 */
[----:B--2---:R-:W1:Y:S01]  /*0290*/  LDS R0, [UR42+0x34] ;  /* 0x0000342aff007984 */ /* 0x004e620008000800 */
[----:B------:R-:W-:Y:S02]  /*02a0*/  IMAD.MOV.U32 R3, RZ, RZ, 0x3f000000 ;  /* 0x3f000000ff037424 */ /* 0x000fe400078e00ff */
[----:B------:R-:W-:Y:S01]  /*02b0*/  @!P2 IMAD.MOV.U32 R2, RZ, RZ, 0xff ;  /* 0x000000ffff02a424 */ /* 0x000fe200078e00ff */
[----:B------:R-:W2:Y:S02]  /*02c0*/  @!P2 LDS R7, [UR42+0x38] ;  /* 0x0000382aff07a984 */ /* 0x000ea40008000800 */
[----:B-1----:R-:W-:Y:S02]  /*02d0*/  LOP3.LUT R0, R0, 0xff000000, R3, 0xb8, !PT ;  /* 0xff00000000007812 */ /* 0x002fe400078eb803 */
[----:B--2---:R-:W-:-:S03]  /*02e0*/  @!P2 LOP3.LUT R2, R7, 0xff, R2, 0xb8, !PT ;  /* 0x000000ff0702a812 */ /* 0x004fc600078eb802 */
[----:B------:R1:W-:Y:S04]  /*02f0*/  STS [UR42+0x34], R0 ;  /* 0x00003400ff007988 */ /* 0x0003e8000800082a */
[----:B------:R1:W-:Y:S02]  /*0300*/  @!P2 STS [UR42+0x38], R2 ;  /* 0x00003802ff00a988 */ /* 0x0003e4000800082a */
.L_x_3:
[----:B------:R-:W-:Y:S05]  /*0310*/  BSYNC B0 ;  /* 0x0000000000007941 */ /* 0x000fea0003800000 */
.L_x_2:
[----:B------:R-:W-:Y:S04]  /*0320*/  BSSY B0, `(.L_x_4) ;  /* 0x000000e000007945 */ /* 0x000fe80003800000 */
[----:B------:R-:W-:Y:S05]  /*0330*/  @P2 BRA `(.L_x_5) ;  /* 0x0000000000302947 */ /* 0x000fea0003800000 */
[----:B-1----:R-:W1:Y:S01]  /*0340*/  LDS R2, [UR42+0x34] ;  /* 0x0000342aff027984 */ /* 0x002e620008000800 */
[----:B------:R-:W3:Y:S03]  /*0350*/  LDC.64 R8, c[0x0][0x238] ;  /* 0x00008e00ff087b82 */ /* 0x000ee60000000a00 */
[----:B--2---:R-:W2:Y:S01]  /*0360*/  LDS R0, [UR42+0x1c] ;  /* 0x00001c2aff007984 */ /* 0x004ea20008000800 */
[C---:B---3--:R-:W-:Y:S01]  /*0370*/  SHF.L.U64.HI R6, R8.reuse, 0x1, R9 ;  /* 0x0000000108067819 */ /* 0x048fe20000010209 */
[----:B------:R-:W-:-:S03]  /*0380*/  IMAD.SHL.U32 R3, R8, 0x2, RZ ;  /* 0x0000000208037824 */ /* 0x000fc600078e00ff */
[--C-:B------:R-:W-:Y:S02]  /*0390*/  SHF.R.U32.HI R7, RZ, 0x4, R6.reuse ;  /* 0x00000004ff077819 */ /* 0x100fe40000011606 */
[----:B------:R-:W-:-:S05]  /*03a0*/  SHF.R.U64 R3, R3, 0x4, R6 ;  /* 0x0000000403037819 */ /* 0x000fca0000001206 */
[----:B------:R3:W-:Y:S01]  /*03b0*/  STS [UR42+0xc], R3 ;  /* 0x00000c03ff007988 */ /* 0x0007e2000800082a */
[----:B-1----:R-:W-:Y:S02]  /*03c0*/  LOP3.LUT R2, R2, 0x7, RZ, 0xb8, !PT ;  /* 0x0000000702027812 */ /* 0x002fe400078eb8ff */
[----:B--2---:R-:W-:-:S03]  /*03d0*/  LOP3.LUT R0, R0, 0xf, R7, 0xb8, !PT ;  /* 0x0000000f00007812 */ /* 0x004fc600078eb807 */
[----:B------:R3:W-:Y:S04]  /*03e0*/  STS [UR42+0x34], R2 ;  /* 0x00003402ff007988 */ /* 0x0007e8000800082a */
[----:B------:R3:W-:Y:S02]  /*03f0*/  STS [UR42+0x1c], R0 ;  /* 0x00001c00ff007988 */ /* 0x0007e4000800082a */
.L_x_5:
[----:B------:R-:W-:Y:S05]  /*0400*/  BSYNC B0 ;  /* 0x0000000000007941 */ /* 0x000fea0003800000 */
.L_x_4:
[----:B------:R-:W-:Y:S04]  /*0410*/  BSSY B1, `(.L_x_6) ;  /* 0x000001a000017945 */ /* 0x000fe80003800000 */
[----:B------:R-:W-:Y:S04]  /*0420*/  BSSY B0, `(.L_x_7) ;  /* 0x0000015000007945 */ /* 0x000fe80003800000 */
[----:B------:R-:W-:Y:S05]  /*0430*/  @P2 BRA `(.L_x_8) ;  /* 0x0000000000202947 */ /* 0x000fea0003800000 */
[----:B-123--:R-:W1:Y:S02]  /*0440*/  LDS R0, [UR42+0x34] ;  /* 0x0000342aff007984 */ /* 0x00ee640008000800 */
[----:B-1----:R-:W-:-:S05]  /*0450*/  LOP3.LUT R0, R0, 0x38, RZ, 0xb8, !PT ;  /* 0x0000003800007812 */ /* 0x002fca00078eb8ff */
[----:B------:R1:W-:Y:S01]  /*0460*/  STS [UR42+0x34], R0 ;  /* 0x00003400ff007988 */ /* 0x0003e2000800082a */
[----:B------:R-:W-:Y:S05]  /*0470*/  @P2 BRA `(.L_x_9) ;  /* 0x0000000000202947 */ /* 0x000fea0003800000 */
[----:B-1----:R-:W1:Y:S01]  /*0480*/  LDS R0, [UR42+0x8] ;  /* 0x0000082aff007984 */ /* 0x002e620008000800 */
[----:B------:R-:W-:-:S05]  /*0490*/  IMAD.MOV.U32 R3, RZ, RZ, 0x780 ;  /* 0x00000780ff037424 */ /* 0x000fca00078e00ff */
[----:B-1----:R-:W-:-:S05]  /*04a0*/  LOP3.LUT R0, R0, 0x300, R3, 0xd8, !PT ;  /* 0x0000030000007812 */ /* 0x002fca00078ed803 */
[----:B------:R4:W-:Y:S02]  /*04b0*/  STS [UR42+0x8], R0 ;  /* 0x00000800ff007988 */ /* 0x0009e4000800082a */
.L_x_8:
[----:B------:R-:W-:Y:S05]  /*04c0*/  @P2 BRA `(.L_x_10) ;  /* 0x0000000000282947 */ /* 0x000fea0003800000 */
[----:B-1234-:R-:W1:Y:S02]  /*04d0*/  LDS R0, [UR42+0x8] ;  /* 0x0000082aff007984 */ /* 0x01ee640008000800 */
[----:B-1----:R-:W-:-:S05]  /*04e0*/  LOP3.LUT R0, R0, 0x1800, RZ, 0xb8, !PT ;  /* 0x0000180000007812 */ /* 0x002fca00078eb8ff */
[----:B------:R2:W-:Y:S02]  /*04f0*/  STS [UR42+0x8], R0 ;  /* 0x00000800ff007988 */ /* 0x0005e4000800082a */
.L_x_9:
[----:B------:R-:W-:Y:S05]  /*0500*/  @P2 BREAK B0 ;  /* 0x0000000000002942 */ /* 0x000fea0003800000 */
[----:B------:R-:W-:Y:S05]  /*0510*/  @P2 BRA `(.L_x_11) ;  /* 0x0000000000242947 */ /* 0x000fea0003800000 */
[----:B------:R-:W3:Y:S01]  /*0520*/  LDS R3, [UR42+0x8] ;  /* 0x0000082aff037984 */ /* 0x000ee20008000800 */
[----:B-12---:R-:W-:-:S05]  /*0530*/  IMAD.MOV.U32 R0, RZ, RZ, 0x6000 ;  /* 0x00006000ff007424 */ /* 0x006fca00078e00ff */
[----:B---3--:R-:W-:-:S04]  /*0540*/  LOP3.LUT R0, R3, 0x6000, R0, 0xd8, !PT ;  /* 0x0000600003007812 */ /* 0x008fc800078ed800 */
[----:B------:R-:W-:-:S05]  /*0550*/  LOP3.LUT R0, R0, 0x400000, RZ, 0xb8, !PT ;  /* 0x0040000000007812 */ /* 0x000fca00078eb8ff */
[----:B------:R1:W-:Y:S02]  /*0560*/  STS [UR42+0x8], R0 ;  /* 0x00000800ff007988 */ /* 0x0003e4000800082a */
.L_x_10:
[----:B------:R-:W-:Y:S05]  /*0570*/  BSYNC B0 ;  /* 0x0000000000007941 */ /* 0x000fea0003800000 */
.L_x_7:
[----:B-1234-:R-:W1:Y:S02]  /*0580*/  @!P2 LDS R0, [UR42+0x8] ;  /* 0x0000082aff00a984 */ /* 0x01ee640008000800 */
[----:B-1----:R-:W-:-:S05]  /*0590*/  @!P2 LOP3.LUT R0, R0, 0x8000, RZ, 0xb8, !PT ;  /* 0x000080000000a812 */ /* 0x002fca00078eb8ff */
[----:B------:R3:W-:Y:S02]  /*05a0*/  @!P2 STS [UR42+0x8], R0 ;  /* 0x00000800ff00a988 */ /* 0x0007e4000800082a */
.L_x_11:
[----:B------:R-:W-:Y:S05]  /*05b0*/  BSYNC B1 ;  /* 0x0000000000017941 */ /* 0x000fea0003800000 */
.L_x_6:
[----:B------:R-:W-:Y:S05]  /*05c0*/  WARPSYNC.ALL ;  /* 0x0000000000007948 */ /* 0x000fea0003800000 */
[----:B------:R-:W-:Y:S05]  /*05d0*/  @P0 BRA `(.L_x_12) ;  /* 0x0000000000280947 */ /* 0x000fea0003800000 */
[----:B-123--:R-:W1:Y:S01]  /*05e0*/  S2R R0, SR_LANEID ;  /* 0x0000000000007919 */ /* 0x00ee620000000000 */
[----:B------:R-:W-:Y:S05]  /*05f0*/  WARPSYNC.ALL ;  /* 0x0000000000007948 */ /* 0x000fea0003800000 */
[----:B-1----:R-:W-:-:S05]  /*0600*/  IMAD.SHL.U32 R0, R0, 0x4, RZ ;  /* 0x0000000400007824 */ /* 0x002fca00078e00ff */
[----:B------:R-:W1:Y:S01]  /*0610*/  LDS R7, [R0+UR42] ;  /* 0x0000002a00077984 */ /* 0x000e620008000800 */
[----:B------:R-:W-:-:S05]  /*0620*/  IADD3 R2, P1, R0, UR6, RZ ;  /* 0x0000000600027c10 */ /* 0x000fca000ff3e0ff */
[----:B------:R-:W-:-:S05]  /*0630*/  IMAD.X R3, RZ, RZ, UR7, P1 ;  /* 0x00000007ff037e24 */ /* 0x000fca00088e06ff */
[----:B-1----:R4:W5:Y:S01]  /*0640*/  ATOMG.E.EXCH.STRONG.GPU PT, RZ, [R2], R7 ;  /* 0x0000000702ff73a8 */ /* 0x00296200041ee100 */
[----:B------:R-:W-:-:S04]  /*0650*/  DEPBAR {5,4,3,2,1,0} ;  /* 0x0000003f0000791a */ /* 0x000fc80000000000 */
[----:B------:R4:W-:Y:S01]  /*0660*/  UTMACCTL.IV [UR6] ;  /* 0x00000000060079b9 */ /* 0x0009e20008000000 */
[----:B------:R-:W-:Y:S01]  /*0670*/  NOP ;  /* 0x0000000000007918 */ /* 0x000fe20000000000 */
.L_x_12:
[----:B------:R-:W-:Y:S05]  /*0680*/  @P0 BRA `(.L_x_13) ;  /* 0x00000000000c0947 */ /* 0x000fea0003800000 */
[----:B------:R0:W-:Y:S01]  /*0690*/  UTMACMDFLUSH ;  /* 0x00000000000079b7 */ /* 0x0001e20000000000 */
[----:B------:R-:W-:Y:S05]  /*06a0*/  @P0 BRA `(.L_x_13) ;  /* 0x0000000000040947 */ /* 0x000fea0003800000 */
[----:B------:R-:W-:-:S04]  /*06b0*/  DEPBAR.LE SB0, 0x0 ;  /* 0x000080000000791a */ /* 0x000fc80000000000 */
.L_x_13:
[----:B------:R-:W-:Y:S05]  /*06c0*/  WARPSYNC.ALL ;  /* 0x0000000000007948 */ /* 0x000fea0003800000 */
[----:B-----5:R-:W-:Y:S06]  /*06d0*/  BAR.SYNC.DEFER_BLOCKING 0x0 ;  /* 0x0000000000007b1d */ /* 0x020fec0000010000 */
[----:B------:R-:W-:Y:S02]  /*06e0*/  BSSY B1, `(.L_x_14) ;  /* 0x000000b000017945 */ /* 0x000fe40003800000 */
[----:B------:R-:W-:Y:S06]  /*06f0*/  BAR.SYNC.DEFER_BLOCKING 0x0 ;  /* 0x0000000000007b1d */ /* 0x000fec0000010000 */
[----:B------:R1:W-:Y:S01]  /*0700*/  @!P0 STS [R10], RZ ;  /* 0x000000ff0a008388 */ /* 0x0003e20000000800 */
[----:B------:R-:W-:Y:S01]  /*0710*/  NOP ;  /* 0x0000000000007918 */ /* 0x000fe20000000000 */
[----:B------:R-:W-:Y:S05]  /*0720*/  @P2 BRA `(.L_x_15) ;  /* 0x0000000000182947 */ /* 0x000fea0003800000 */
[----:B-123--:R-:W1:Y:S01]  /*0730*/  LDS R0, [UR42+0x8] ;  /* 0x0000082aff007984 */ /* 0x00ee620008000800 */
[----:B----4-:R-:W2:Y:S01]  /*0740*/  LDC.64 R6, c[0x0][0x218] ;  /* 0x00008600ff067b82 */ /* 0x010ea20000000a00 */
[----:B------:R-:W-:Y:S02]  /*0750*/  IMAD.MOV.U32 R3, RZ, RZ, 0x70 ;  /* 0x00000070ff037424 */ /* 0x000fe400078e00ff */
[----:B--2---:R2:W-:Y:S03]  /*0760*/  STS.64 [UR42], R6 ;  /* 0x00000006ff007988 */ /* 0x0045e60008000a2a */
[----:B-1----:R-:W-:-:S05]  /*0770*/  LOP3.LUT R0, R0, 0x10, R3, 0xd8, !PT ;  /* 0x0000001000007812 */ /* 0x002fca00078ed803 */
[----:B------:R2:W-:Y:S02]  /*0780*/  STS [UR42+0x8], R0 ;  /* 0x00000800ff007988 */ /* 0x0005e4000800082a */
.L_x_15:
[----:B----4-:R-:W-:Y:S05]  /*0790*/  BSYNC B1 ;  /* 0x0000000000017941 */ /* 0x010fea0003800000 */
.L_x_14:
[----:B------:R-:W-:Y:S04]  /*07a0*/  BSSY B2, `(.L_x_16) ;  /* 0x000000f000027945 */ /* 0x000fe80003800000 */
[----:B------:R-:W-:Y:S04]  /*07b0*/  BSSY B1, `(.L_x_17) ;  /* 0x000000c000017945 */ /* 0x000fe80003800000 */
[----:B------:R-:W-:Y:S05]  /*07c0*/  @P2 BRA `(.L_x_18) ;  /* 0x0000000000282947 */ /* 0x000fea0003800000 */
[----:B-123--:R-:W1:Y:S01]  /*07d0*/  LDS R0, [UR42+0x34] ;  /* 0x0000342aff007984 */ /* 0x00ee620008000800 */
[----:B------:R-:W-:Y:S01]  /*07e0*/  IMAD.MOV.U32 R3, RZ, RZ, 0x3f000000 ;  /* 0x3f000000ff037424 */ /* 0x000fe200078e00ff */
[----:B------:R-:W-:Y:S05]  /*07f0*/  @P2 BREAK B1 ;  /* 0x0000000000012942 */ /* 0x000fea0003800000 */
[----:B-1----:R-:W-:-:S05]  /*0800*/  LOP3.LUT R0, R0, 0xff000000, R3, 0xb8, !PT ;  /* 0xff00000000007812 */ /* 0x002fca00078eb803 */
[----:B------:R1:W-:Y:S01]  /*0810*/  STS [UR42+0x34], R0 ;  /* 0x00003400ff007988 */ /* 0x0003e2000800082a */
[----:B------:R-:W-:Y:S05]  /*0820*/  @P2 BRA `(.L_x_19) ;  /* 0x0000000000182947 */ /* 0x000fea0003800000 */
[----:B-1----:R-:W1:Y:S01]  /*0830*/  LDS R0, [UR42+0x38] ;  /* 0x0000382aff007984 */ /* 0x002e620008000800 */
[----:B------:R-:W-:-:S05]  /*0840*/  IMAD.MOV.U32 R3, RZ, RZ, 0xff ;  /* 0x000000ffff037424 */ /* 0x000fca00078e00ff */
[----:B-1----:R-:W-:-:S05]  /*0850*/  LOP3.LUT R0, R0, 0xff, R3, 0xb8, !PT ;  /* 0x000000ff00007812 */ /* 0x002fca00078eb803 */
[----:B------:R4:W-:Y:S02]  /*0860*/  STS [UR42+0x38], R0 ;  /* 0x00003800ff007988 */ /* 0x0009e4000800082a */
.L_x_18:
[----:B------:R-:W-:Y:S05]  /*0870*/  BSYNC B1 ;  /* 0x0000000000017941 */ /* 0x000fea0003800000 */
.L_x_17:
[----:B------:R1:W-:Y:S02]  /*0880*/  @!P2 STS [UR42+0x20], R11 ;  /* 0x0000200bff00a988 */ /* 0x0003e4000800082a */
.L_x_19:
[----:B------:R-:W-:Y:S05]  /*0890*/  BSYNC B2 ;  /* 0x0000000000027941 */ /* 0x000fea0003800000 */
.L_x_16:
[----:B------:R-:W-:Y:S05]  /*08a0*/  WARPSYNC.ALL ;  /* 0x0000000000007948 */ /* 0x000fea0003800000 */
[----:B-1234-:R-:W1:Y:S01]  /*08b0*/  LDC R0, c[0x0][0x22c] ;  /* 0x00008b00ff007b82 */ /* 0x01ee620000000800 */
[----:B------:R-:W-:Y:S01]  /*08c0*/  BSSY B2, `(.L_x_20) ;  /* 0x0000010000027945 */ /* 0x000fe20003800000 */
[----:B-1----:R-:W-:-:S05]  /*08d0*/  VIADD R0, R0, 0xffffffff ;  /* 0xffffffff00007836 */ /* 0x002fca0000000000 */
[----:B------:R1:W-:Y:S01]  /*08e0*/  @!P2 STS [UR42+0x24], R0 ;  /* 0x00002400ff00a988 */ /* 0x0003e2000800082a */
[----:B------:R-:W-:Y:S05]  /*08f0*/  @P2 BRA `(.L_x_21) ;  /* 0x0000000000302947 */ /* 0x000fea0003800000 */
[----:B------:R-:W2:Y:S01]  /*0900*/  LDS R3, [UR42+0x34] ;  /* 0x0000342aff037984 */ /* 0x000ea20008000800 */
[----:B------:R-:W3:Y:S03]  /*0910*/  LDC.64 R6, c[0x0][0x240] ;  /* 0x00009000ff067b82 */ /* 0x000ee60000000a00 */
[----:B------:R-:W4:Y:S01]  /*0920*/  LDS R2, [UR42+0x1c] ;  /* 0x00001c2aff027984 */ /* 0x000f220008000800 */
[C---:B---3--:R-:W-:Y:S01]  /*0930*/  SHF.L.U64.HI R7, R6.reuse, 0x1, R7 ;  /* 0x0000000106077819 */ /* 0x048fe20000010207 */
[----:B------:R-:W-:-:S03]  /*0940*/  IMAD.SHL.U32 R6, R6, 0x2, RZ ;  /* 0x0000000206067824 */ /* 0x000fc600078e00ff */
[--C-:B------:R-:W-:Y:S02]  /*0950*/  SHF.R.U32.HI R9, RZ, 0x4, R7.reuse ;  /* 0x00000004ff097819 */ /* 0x100fe40000011607 */
[----:B------:R-:W-:-:S05]  /*0960*/  SHF.R.U64 R6, R6, 0x4, R7 ;  /* 0x0000000406067819 */ /* 0x000fca0000001207 */
[----:B------:R3:W-:Y:S01]  /*0970*/  STS [UR42+0xc], R6 ;  /* 0x00000c06ff007988 */ /* 0x0007e2000800082a */
[----:B--2---:R-:W-:Y:S02]  /*0980*/  LOP3.LUT R3, R3, 0x7, RZ, 0xb8, !PT ;  /* 0x0000000703037812 */ /* 0x004fe400078eb8ff */
[----:B----4-:R-:W-:-:S03]  /*0990*/  LOP3.LUT R2, R2, 0xf, R9, 0xb8, !PT ;  /* 0x0000000f02027812 */ /* 0x010fc600078eb809 */
[----:B------:R3:W-:Y:S04]  /*09a0*/  STS [UR42+0x34], R3 ;  /* 0x00003403ff007988 */ /* 0x0007e8000800082a */
[----:B------:R3:W-:Y:S02]  /*09b0*/  STS [UR42+0x1c], R2 ;  /* 0x00001c02ff007988 */ /* 0x0007e4000800082a */
.L_x_21:
[----:B------:R-:W-:Y:S05]  /*09c0*/  BSYNC B2 ;  /* 0x0000000000027941 */ /* 0x000fea0003800000 */
.L_x_20:
[----:B------:R-:W-:Y:S04]  /*09d0*/  BSSY B3, `(.L_x_22) ;  /* 0x000001a000037945 */ /* 0x000fe80003800000 */
[----:B------:R-:W-:Y:S04]  /*09e0*/  BSSY B2, `(.L_x_23) ;  /* 0x0000015000027945 */ /* 0x000fe80003800000 */
[----:B------:R-:W-:Y:S05]  /*09f0*/  @P2 BRA `(.L_x_24) ;  /* 0x0000000000202947 */ /* 0x000fea0003800000 */
[----:B---3--:R-:W2:Y:S02]  /*0a00*/  LDS R2, [UR42+0x34] ;  /* 0x0000342aff027984 */ /* 0x008ea40008000800 */
[----:B--2---:R-:W-:-:S05]  /*0a10*/  LOP3.LUT R2, R2, 0x38, RZ, 0xb8, !PT ;  /* 0x0000003802027812 */ /* 0x004fca00078eb8ff */
[----:B------:R2:W-:Y:S01]  /*0a20*/  STS [UR42+0x34], R2 ;  /* 0x00003402ff007988 */ /* 0x0005e2000800082a */
[----:B------:R-:W-:Y:S05]  /*0a30*/  @P2 BRA `(.L_x_25) ;  /* 0x0000000000202947 */ /* 0x000fea0003800000 */
[----:B--2---:R-:W2:Y:S01]  /*0a40*/  LDS R2, [UR42+0x8] ;  /* 0x0000082aff027984 */ /* 0x004ea20008000800 */
[----:B------:R-:W-:-:S05]  /*0a50*/  IMAD.MOV.U32 R3, RZ, RZ, 0x780 ;  /* 0x00000780ff037424 */ /* 0x000fca00078e00ff */
[----:B--2---:R-:W-:-:S05]  /*0a60*/  LOP3.LUT R2, R2, 0x300, R3, 0xd8, !PT ;  /* 0x0000030002027812 */ /* 0x004fca00078ed803 */
[----:B------:R2:W-:Y:S02]  /*0a70*/  STS [UR42+0x8], R2 ;  /* 0x00000802ff007988 */ /* 0x0005e4000800082a */
.L_x_24:
[----:B------:R-:W-:Y:S05]  /*0a80*/  @P2 BRA `(.L_x_26) ;  /* 0x0000000000282947 */ /* 0x000fea0003800000 */
[----:B--23--:R-:W2:Y:S02]  /*0a90*/  LDS R2, [UR42+0x8] ;  /* 0x0000082aff027984 */ /* 0x00cea40008000800 */
[----:B--2---:R-:W-:-:S05]  /*0aa0*/  LOP3.LUT R2, R2, 0x1800, RZ, 0xb8, !PT ;  /* 0x0000180002027812 */ /* 0x004fca00078eb8ff */
[----:B------:R3:W-:Y:S02]  /*0ab0*/  STS [UR42+0x8], R2 ;  /* 0x00000802ff007988 */ /* 0x0007e4000800082a */
.L_x_25:
[----:B------:R-:W-:Y:S05]  /*0ac0*/  @P2 BREAK B2 ;  /* 0x0000000000022942 */ /* 0x000fea0003800000 */
[----:B------:R-:W-:Y:S05]  /*0ad0*/  @P2 BRA `(.L_x_27) ;  /* 0x0000000000242947 */ /* 0x000fea0003800000 */
[----:B--23--:R-:W2:Y:S01]  /*0ae0*/  LDS R2, [UR42+0x8] ;  /* 0x0000082aff027984 */ /* 0x00cea20008000800 */
[----:B------:R-:W-:-:S05]  /*0af0*/  IMAD.MOV.U32 R3, RZ, RZ, 0x6000 ;  /* 0x00006000ff037424 */ /* 0x000fca00078e00ff */
[----:B--2---:R-:W-:-:S04]  /*0b00*/  LOP3.LUT R2, R2, 0x6000, R3, 0xd8, !PT ;  /* 0x0000600002027812 */ /* 0x004fc800078ed803 */
[----:B------:R-:W-:-:S05]  /*0b10*/  LOP3.LUT R2, R2, 0x400000, RZ, 0xb8, !PT ;  /* 0x0040000002027812 */ /* 0x000fca00078eb8ff */
[----:B------:R4:W-:Y:S02]  /*0b20*/  STS [UR42+0x8], R2 ;  /* 0x00000802ff007988 */ /* 0x0009e4000800082a */
.L_x_26:
[----:B------:R-:W-:Y:S05]  /*0b30*/  BSYNC B2 ;  /* 0x0000000000027941 */ /* 0x000fea0003800000 */
.L_x_23:
[----:B--234-:R-:W2:Y:S02]  /*0b40*/  @!P2 LDS R2, [UR42+0x8] ;  /* 0x0000082aff02a984 */ /* 0x01cea40008000800 */
[----:B--2---:R-:W-:-:S05]  /*0b50*/  @!P2 LOP3.LUT R2, R2, 0x8000, RZ, 0xb8, !PT ;  /* 0x000080000202a812 */ /* 0x004fca00078eb8ff */
[----:B------:R4:W-:Y:S02]  /*0b60*/  @!P2 STS [UR42+0x8], R2 ;  /* 0x00000802ff00a988 */ /* 0x0009e4000800082a */
.L_x_27:
[----:B------:R-:W-:Y:S05]  /*0b70*/  BSYNC B3 ;  /* 0x0000000000037941 */ /* 0x000fea0003800000 */
.L_x_22:
[----:B------:R-:W-:Y:S05]  /*0b80*/  WARPSYNC.ALL ;  /* 0x0000000000007948 */ /* 0x000fea0003800000 */
[----:B------:R-:W-:-:S04]  /*0b90*/  UIADD3 UR9, UR10, 0x80, URZ ;  /* 0x000000800a097890 */ /* 0x000fc8000fffe03f */
[----:B------:R-:W-:-:S04]  /*0ba0*/  UIADD3 UR8, UP0, UR9, UR12, URZ ;  /* 0x0000000c09087290 */ /* 0x000fc8000ff1e03f */
[----:B------:R-:W-:Y:S01]  /*0bb0*/  ULEA.HI.X.SX32 UR9, UR9, UR13, 0x1, UP0 ;  /* 0x0000000d09097291 */ /* 0x000fe200080f0e3f */
[----:B------:R-:W-:Y:S11]  /*0bc0*/  @P0 BRA `(.L_x_28) ;  /* 0x0000000000280947 */ /* 0x000ff60003800000 */
[----:B--234-:R-:W2:Y:S01]  /*0bd0*/  S2R R2, SR_LANEID ;  /* 0x0000000000027919 */ /* 0x01cea20000000000 */
[----:B------:R-:W-:Y:S05]  /*0be0*/  WARPSYNC.ALL ;  /* 0x0000000000007948 */ /* 0x000fea0003800000 */
[----:B--2---:R-:W-:-:S05]  /*0bf0*/  IMAD.SHL.U32 R6, R2, 0x4, RZ ;  /* 0x0000000402067824 */ /* 0x004fca00078e00ff */
[----:B------:R-:W2:Y:S01]  /*0c00*/  LDS R7, [R6+UR42] ;  /* 0x0000002a06077984 */ /* 0x000ea20008000800 */
[----:B------:R-:W-:-:S05]  /*0c10*/  IADD3 R2, P1, R6, UR8, RZ ;  /* 0x0000000806027c10 */ /* 0x000fca000ff3e0ff */
[----:B------:R-:W-:-:S05]  /*0c20*/  IMAD.X R3, RZ, RZ, UR9, P1 ;  /* 0x00000009ff037e24 */ /* 0x000fca00088e06ff */
[----:B--2---:R2:W5:Y:S01]  /*0c30*/  ATOMG.E.EXCH.STRONG.GPU PT, RZ, [R2], R7 ;  /* 0x0000000702ff73a8 */ /* 0x00456200041ee100 */
[----:B------:R-:W-:-:S04]  /*0c40*/  DEPBAR {5,4,3,2,1,0} ;  /* 0x0000003f0000791a */ /* 0x000fc80000000000 */
[----:B------:R2:W-:Y:S01]  /*0c50*/  UTMACCTL.IV [UR8] ;  /* 0x00000000080079b9 */ /* 0x0005e20008000000 */
[----:B------:R-:W-:Y:S01]  /*0c60*/  NOP ;  /* 0x0000000000007918 */ /* 0x000fe20000000000 */
.L_x_28:
[----:B------:R-:W-:Y:S05]  /*0c70*/  @P0 BRA `(.L_x_29) ;  /* 0x00000000000c0947 */ /* 0x000fea0003800000 */
[----:B------:R0:W-:Y:S01]  /*0c80*/  UTMACMDFLUSH ;  /* 0x00000000000079b7 */ /* 0x0001e20000000000 */
[----:B------:R-:W-:Y:S05]  /*0c90*/  @P0 BRA `(.L_x_29) ;  /* 0x0000000000040947 */ /* 0x000fea0003800000 */
[----:B------:R-:W-:-:S04]  /*0ca0*/  DEPBAR.LE SB0, 0x0 ;  /* 0x000080000000791a */ /* 0x000fc80000000000 */
.L_x_29:
[----:B------:R-:W-:Y:S05]  /*0cb0*/  WARPSYNC.ALL ;  /* 0x0000000000007948 */ /* 0x000fea0003800000 */
[----:B-----5:R-:W-:Y:S06]  /*0cc0*/  BAR.SYNC.DEFER_BLOCKING 0x0 ;  /* 0x0000000000007b1d */ /* 0x020fec0000010000 */
[----:B------:R-:W-:Y:S02]  /*0cd0*/  BSSY B3, `(.L_x_30) ;  /* 0x000000b000037945 */ /* 0x000fe40003800000 */
[----:B------:R-:W-:Y:S06]  /*0ce0*/  BAR.SYNC.DEFER_BLOCKING 0x0 ;  /* 0x0000000000007b1d */ /* 0x000fec0000010000 */
[----:B------:R1:W-:Y:S01]  /*0cf0*/  @!P0 STS [R10], RZ ;  /* 0x000000ff0a008388 */ /* 0x0003e20000000800 */
[----:B------:R-:W-:Y:S01]  /*0d00*/  NOP ;  /* 0x0000000000007918 */ /* 0x000fe20000000000 */
[----:B------:R-:W-:Y:S05]  /*0d10*/  @P2 BRA `(.L_x_31) ;  /* 0x0000000000182947 */ /* 0x000fea0003800000 */
[----:B--234-:R-:W2:Y:S01]  /*0d20*/  LDS R2, [UR42+0x8] ;  /* 0x0000082aff027984 */ /* 0x01cea20008000800 */
[----:B------:R-:W3:Y:S01]  /*0d30*/  LDC.64 R6, c[0x0][0x220] ;  /* 0x00008800ff067b82 */ /* 0x000ee20000000a00 */
[----:B------:R-:W-:Y:S02]  /*0d40*/  IMAD.MOV.U32 R3, RZ, RZ, 0x70 ;  /* 0x00000070ff037424 */ /* 0x000fe400078e00ff */
[----:B---3--:R3:W-:Y:S03]  /*0d50*/  STS.64 [UR42], R6 ;  /* 0x00000006ff007988 */ /* 0x0087e60008000a2a */
[----:B--2---:R-:W-:-:S05]  /*0d60*/  LOP3.LUT R2, R2, 0x10, R3, 0xd8, !PT ;  /* 0x0000001002027812 */ /* 0x004fca00078ed803 */
[----:B------:R3:W-:Y:S02]  /*0d70*/  STS [UR42+0x8], R2 ;  /* 0x00000802ff007988 */ /* 0x0007e4000800082a */
.L_x_31:
[----:B--2---:R-:W-:Y:S05]  /*0d80*/  BSYNC B3 ;  /* 0x0000000000037941 */ /* 0x004fea0003800000 */
.L_x_30:
[----:B------:R-:W-:Y:S04]  /*0d90*/  BSSY B4, `(.L_x_32) ;  /* 0x0000011000047945 */ /* 0x000fe80003800000 */
[----:B------:R-:W-:Y:S04]  /*0da0*/  BSSY B3, `(.L_x_33) ;  /* 0x000000e000037945 */ /* 0x000fe80003800000 */
[----:B------:R-:W-:Y:S05]  /*0db0*/  @P2 BRA `(.L_x_34) ;  /* 0x0000000000242947 */ /* 0x000fea0003800000 */
[----:B---34-:R-:W2:Y:S01]  /*0dc0*/  LDS R2, [UR42+0x34] ;  /* 0x0000342aff027984 */ /* 0x018ea20008000800 */
[----:B------:R-:W-:-:S05]  /*0dd0*/  IMAD.MOV.U32 R3, RZ, RZ, 0x3f000000 ;  /* 0x3f000000ff037424 */ /* 0x000fca00078e00ff */
[----:B--2---:R-:W-:-:S05]  /*0de0*/  LOP3.LUT R2, R2, 0xff000000, R3, 0xb8, !PT ;  /* 0xff00000002027812 */ /* 0x004fca00078eb803 */
[----:B------:R2:W-:Y:S01]  /*0df0*/  STS [UR42+0x34], R2 ;  /* 0x00003402ff007988 */ /* 0x0005e2000800082a */
[----:B------:R-:W-:Y:S05]  /*0e00*/  @P2 BRA `(.L_x_35) ;  /* 0x00000000001c2947 */ /* 0x000fea0003800000 */
[----:B--2---:R-:W2:Y:S01]  /*0e10*/  LDS R2, [UR42+0x38] ;  /* 0x0000382aff027984 */ /* 0x004ea20008000800 */
[----:B------:R-:W-:-:S05]  /*0e20*/  IMAD.MOV.U32 R3, RZ, RZ, 0xff ;  /* 0x000000ffff037424 */ /* 0x000fca00078e00ff */
[----:B--2---:R-:W-:-:S05]  /*0e30*/  LOP3.LUT R2, R2, 0xff, R3, 0xb8, !PT ;  /* 0x000000ff02027812 */ /* 0x004fca00078eb803 */
[----:B------:R2:W-:Y:S02]  /*0e40*/  STS [UR42+0x38], R2 ;  /* 0x00003802ff007988 */ /* 0x0005e4000800082a */
.L_x_34:
[----:B------:R-:W-:Y:S05]  /*0e50*/  @P2 BREAK B3 ;  /* 0x0000000000032942 */ /* 0x000fea0003800000 */
[----:B------:R-:W-:Y:S05]  /*0e60*/  @P2 BRA `(.L_x_36) ;  /* 0x00000000000c2947 */ /* 0x000fea0003800000 */
[----:B------:R1:W-:Y:S02]  /*0e70*/  STS [UR42+0x20], R0 ;  /* 0x00002000ff007988 */ /* 0x0003e4000800082a */
.L_x_35:
[----:B------:R-:W-:Y:S05]  /*0e80*/  BSYNC B3 ;  /* 0x0000000000037941 */ /* 0x000fea0003800000 */
.L_x_33:
[----:B------:R1:W-:Y:S02]  /*0e90*/  @!P2 STS [UR42+0x24], R5 ;  /* 0x00002405ff00a988 */ /* 0x0003e4000800082a */
.L_x_36:
[----:B------:R-:W-:Y:S05]  /*0ea0*/  BSYNC B4 ;  /* 0x0000000000047941 */ /* 0x000fea0003800000 */
.L_x_32:
[----:B------:R-:W-:Y:S05]  /*0eb0*/  WARPSYNC.ALL ;  /* 0x0000000000007948 */ /* 0x000fea0003800000 */
[----:B------:R-:W-:Y:S04]  /*0ec0*/  BSSY B4, `(.L_x_37) ;  /* 0x000000e000047945 */ /* 0x000fe80003800000 */
[----:B------:R-:W-:Y:S05]  /*0ed0*/  @P2 BRA `(.L_x_38) ;  /* 0x0000000000302947 */ /* 0x000fea0003800000 */
[----:B--234-:R-:W2:Y:S01]  /*0ee0*/  LDS R2, [UR42+0x34] ;  /* 0x0000342aff027984 */ /* 0x01cea20008000800 */
[----:B------:R-:W3:Y:S03]  /*0ef0*/  LDC.64 R8, c[0x0][0x248] ;  /* 0x00009200ff087b82 */ /* 0x000ee60000000a00 */
[----:B-1----:R-:W1:Y:S01]  /*0f00*/  LDS R0, [UR42+0x1c] ;  /* 0x00001c2aff007984 */ /* 0x002e620008000800 */
[C---:B---3--:R-:W-:Y:S01]  /*0f10*/  SHF.L.U64.HI R6, R8.reuse, 0x1, R9 ;  /* 0x0000000108067819 */ /* 0x048fe20000010209 */
[----:B------:R-:W-:-:S03]  /*0f20*/  IMAD.SHL.U32 R3, R8, 0x2, RZ ;  /* 0x0000000208037824 */ /* 0x000fc600078e00ff */
[--C-:B------:R-:W-:Y:S02]  /*0f30*/  SHF.R.U32.HI R5, RZ, 0x4, R6.reuse ;  /* 0x00000004ff057819 */ /* 0x100fe40000011606 */
[----:B------:R-:W-:-:S05]  /*0f40*/  SHF.R.U64 R3, R3, 0x4, R6 ;  /* 0x0000000403037819 */ /* 0x000fca0000001206 */
[----:B------:R3:W-:Y:S01]  /*0f50*/  STS [UR42+0xc], R3 ;  /* 0x00000c03ff007988 */ /* 0x0007e2000800082a */
[----:B--2---:R-:W-:Y:S02]  /*0f60*/  LOP3.LUT R2, R2, 0x7, RZ, 0xb8, !PT ;  /* 0x0000000702027812 */ /* 0x004fe400078eb8ff */
[----:B-1----:R-:W-:-:S03]  /*0f70*/  LOP3.LUT R0, R0, 0xf, R5, 0xb8, !PT ;  /* 0x0000000f00007812 */ /* 0x002fc600078eb805 */
[----:B------:R3:W-:Y:S04]  /*0f80*/  STS [UR42+0x34], R2 ;  /* 0x00003402ff007988 */ /* 0x0007e8000800082a */
[----:B------:R3:W-:Y:S02]  /*0f90*/  STS [UR42+0x1c], R0 ;  /* 0x00001c00ff007988 */ /* 0x0007e4000800082a */
.L_x_38:
[----:B------:R-:W-:Y:S05]  /*0fa0*/  BSYNC B4 ;  /* 0x0000000000047941 */ /* 0x000fea0003800000 */
.L_x_37:
[----:B------:R-:W-:Y:S04]  /*0fb0*/  BSSY B4, `(.L_x_39) ;  /* 0x000001a000047945 */ /* 0x000fe80003800000 */
[----:B------:R-:W-:Y:S04]  /*0fc0*/  BSSY B5, `(.L_x_40) ;  /* 0x0000015000057945 */ /* 0x000fe80003800000 */
[----:B------:R-:W-:Y:S05]  /*0fd0*/  @P2 BRA `(.L_x_41) ;  /* 0x0000000000202947 */ /* 0x000fea0003800000 */
[----:B-1-3--:R-:W1:Y:S02]  /*0fe0*/  LDS R0, [UR42+0x34] ;  /* 0x0000342aff007984 */ /* 0x00ae640008000800 */
[----:B-1----:R-:W-:-:S05]  /*0ff0*/  LOP3.LUT R0, R0, 0x38, RZ, 0xb8, !PT ;  /* 0x0000003800007812 */ /* 0x002fca00078eb8ff */
[----:B------:R1:W-:Y:S01]  /*1000*/  STS [UR42+0x34], R0 ;  /* 0x00003400ff007988 */ /* 0x0003e2000800082a */
[----:B------:R-:W-:Y:S05]  /*1010*/  @P2 BRA `(.L_x_42) ;  /* 0x0000000000202947 */ /* 0x000fea0003800000 */
[----:B-1----:R-:W1:Y:S01]  /*1020*/  LDS R0, [UR42+0x8] ;  /* 0x0000082aff007984 */ /* 0x002e620008000800 */
[----:B------:R-:W-:-:S05]  /*1030*/  IMAD.MOV.U32 R3, RZ, RZ, 0x780 ;  /* 0x00000780ff037424 */ /* 0x000fca00078e00ff */
[----:B-1----:R-:W-:-:S05]  /*1040*/  LOP3.LUT R0, R0, 0x300, R3, 0xd8, !PT ;  /* 0x0000030000007812 */ /* 0x002fca00078ed803 */
[----:B------:R1:W-:Y:S02]  /*1050*/  STS [UR42+0x8], R0 ;  /* 0x00000800ff007988 */ /* 0x0003e4000800082a */
.L_x_41:
[----:B------:R-:W-:Y:S05]  /*1060*/  @P2 BRA `(.L_x_43) ;  /* 0x0000000000282947 */ /* 0x000fea0003800000 */
[----:B-1-3--:R-:W1:Y:S02]  /*1070*/  LDS R0, [UR42+0x8] ;  /* 0x0000082aff007984 */ /* 0x00ae640008000800 */
[----:B-1----:R-:W-:-:S05]  /*1080*/  LOP3.LUT R0, R0, 0x1800, RZ, 0xb8, !PT ;  /* 0x0000180000007812 */ /* 0x002fca00078eb8ff */
[----:B------:R3:W-:Y:S02]  /*1090*/  STS [UR42+0x8], R0 ;  /* 0x00000800ff007988 */ /* 0x0007e4000800082a */
.L_x_42:
[----:B------:R-:W-:Y:S05]  /*10a0*/  @P2 BREAK B5 ;  /* 0x0000000000052942 */ /* 0x000fea0003800000 */
[----:B------:R-:W-:Y:S05]  /*10b0*/  @P2 BRA `(.L_x_44) ;  /* 0x0000000000242947 */ /* 0x000fea0003800000 */
[----:B-1-3--:R-:W1:Y:S01]  /*10c0*/  LDS R0, [UR42+0x8] ;  /* 0x0000082aff007984 */ /* 0x00ae620008000800 */
[----:B------:R-:W-:-:S05]  /*10d0*/  IMAD.MOV.U32 R3, RZ, RZ, 0x6000 ;  /* 0x00006000ff037424 */ /* 0x000fca00078e00ff */
[----:B-1----:R-:W-:-:S04]  /*10e0*/  LOP3.LUT R0, R0, 0x6000, R3, 0xd8, !PT ;  /* 0x0000600000007812 */ /* 0x002fc800078ed803 */
[----:B------:R-:W-:-:S05]  /*10f0*/  LOP3.LUT R0, R0, 0x400000, RZ, 0xb8, !PT ;  /* 0x0040000000007812 */ /* 0x000fca00078eb8ff */
[----:B------:R1:W-:Y:S02]  /*1100*/  STS [UR42+0x8], R0 ;  /* 0x00000800ff007988 */ /* 0x0003e4000800082a */
.L_x_43:
[----:B------:R-:W-:Y:S05]  /*1110*/  BSYNC B5 ;  /* 0x0000000000057941 */ /* 0x000fea0003800000 */
.L_x_40:
[----:B-1-3--:R-:W1:Y:S02]  /*1120*/  @!P2 LDS R0, [UR42+0x8] ;  /* 0x0000082aff00a984 */ /* 0x00ae640008000800 */
[----:B-1----:R-:W-:-:S05]  /*1130*/  @!P2 LOP3.LUT R0, R0, 0x8000, RZ, 0xb8, !PT ;  /* 0x000080000000a812 */ /* 0x002fca00078eb8ff */
[----:B------:R1:W-:Y:S02]  /*1140*/  @!P2 STS [UR42+0x8], R0 ;  /* 0x00000800ff00a988 */ /* 0x0003e4000800082a */
.L_x_44:
[----:B------:R-:W-:Y:S05]  /*1150*/  BSYNC B4 ;  /* 0x0000000000047941 */ /* 0x000fea0003800000 */
.L_x_39:
[----:B------:R-:W-:Y:S05]  /*1160*/  WARPSYNC.ALL ;  /* 0x0000000000007948 */ /* 0x000fea0003800000 */
[----:B------:R1:W-:Y:S01]  /*1170*/  STL [R1+0x400], RZ ;  /* 0x000400ff01007387 */ /* 0x0003e20000100800 */
[----:B------:R-:W-:Y:S01]  /*1180*/  UIADD3 UR11, UR10, 0x100, URZ ;  /* 0x000001000a0b7890 */ /* 0x000fe2000fffe03f */
[----:B------:R-:W-:Y:S02]  /*1190*/  ISETP.GE.AND P1, PT, R12, 0x1, PT ;  /* 0x000000010c00780c */ /* 0x000fe40003f26270 */
[----:B------:R-:W-:Y:S01]  /*11a0*/  CS2R R24, SRZ ;  /* 0x0000000000187805 */ /* 0x000fe2000001ff00 */
[----:B------:R1:W-:Y:S01]  /*11b0*/  STL [R1+0x404], RZ ;  /* 0x000404ff01007387 */ /* 0x0003e20000100800 */
[----:B------:R-:W-:Y:S01]  /*11c0*/  UIADD3 UR10, UP0, UR11, UR12, URZ ;  /* 0x0000000c0b0a7290 */ /* 0x000fe2000ff1e03f */
[----:B------:R-:W-:-:S02]  /*11d0*/  CS2R R26, SRZ ;  /* 0x00000000001a7805 */ /* 0x000fc4000001ff00 */
[----:B------:R-:W-:Y:S01]  /*11e0*/  CS2R R28, SRZ ;  /* 0x00000000001c7805 */ /* 0x000fe2000001ff00 */
[----:B------:R1:W-:Y:S01]  /*11f0*/  STL [R1+0x408], RZ ;  /* 0x000408ff01007387 */ /* 0x0003e20000100800 */
[----:B------:R-:W-:Y:S01]  /*1200*/  ULEA.HI.X.SX32 UR11, UR11, UR13, 0x1, UP0 ;  /* 0x0000000d0b0b7291 */ /* 0x000fe200080f0e3f */
[----:B------:R-:W-:Y:S02]  /*1210*/  CS2R R30, SRZ ;  /* 0x00000000001e7805 */ /* 0x000fe4000001ff00 */
[----:B------:R-:W-:Y:S01]  /*1220*/  CS2R R32, SRZ ;  /* 0x0000000000207805 */ /* 0x000fe2000001ff00 */
[----:B------:R1:W-:Y:S01]  /*1230*/  STL [R1+0x40c], RZ ;  /* 0x00040cff01007387 */ /* 0x0003e20000100800 */
[----:B------:R-:W-:Y:S02]  /*1240*/  CS2R R34, SRZ ;  /* 0x0000000000227805 */ /* 0x000fe4000001ff00 */
[----:B------:R-:W-:Y:S02]  /*1250*/  CS2R R36, SRZ ;  /* 0x0000000000247805 */ /* 0x000fe4000001ff00 */
[----:B------:R-:W-:Y:S01]  /*1260*/  CS2R R38, SRZ ;  /* 0x0000000000267805 */ /* 0x000fe2000001ff00 */
[----:B------:R1:W-:Y:S01]  /*1270*/  STL [R1+0x410], RZ ;  /* 0x000410ff01007387 */ /* 0x0003e20000100800 */
[----:B------:R-:W-:-:S02]  /*1280*/  CS2R R40, SRZ ;  /* 0x0000000000287805 */ /* 0x000fc4000001ff00 */
        /* <DEDUP_REMOVED lines=47> */
[----:B------:R-:W-:Y:S01]  /*1580*/  CS2R R112, SRZ ;  /* 0x0000000000707805 */ /* 0x000fe2000001ff00 */
[----:B------:R-:W-:-:S02]  /*1590*/  IMAD.MOV.U32 R114, RZ, RZ, RZ ;  /* 0x000000ffff727224 */ /* 0x000fc400078e00ff */
[----:B------:R1:W-:Y:S04]  /*15a0*/  STL [R1+0x444], RZ ;  /* 0x000444ff01007387 */ /* 0x0003e80000100800 */
        /* <DEDUP_REMOVED lines=238> */
[----:B------:R1:W-:Y:S04]  /*2490*/  STL [R1], RZ ;  /* 0x000000ff01007387 */ /* 0x0003e80000100800 */
        /* <DEDUP_REMOVED lines=126> */
[----:B------:R1:W-:Y:S01]  /*2c80*/  STL [R1+0x1fc], RZ ;  /* 0x0001fcff01007387 */ /* 0x0003e20000100800 */
[----:B------:R-:W-:Y:S05]  /*2c90*/  @P0 BRA `(.L_x_45) ;  /* 0x0000000000280947 */ /* 0x000fea0003800000 */
[----:B--2-4-:R-:W2:Y:S01]  /*2ca0*/  S2R R2, SR_LANEID ;  /* 0x0000000000027919 */ /* 0x014ea20000000000 */
[----:B------:R-:W-:Y:S05]  /*2cb0*/  WARPSYNC.ALL ;  /* 0x0000000000007948 */ /* 0x000fea0003800000 */
[----:B--2---:R-:W-:-:S05]  /*2cc0*/  IMAD.SHL.U32 R2, R2, 0x4, RZ ;  /* 0x0000000402027824 */ /* 0x004fca00078e00ff */
[----:B-1-3--:R1:W2:Y:S02]  /*2cd0*/  LDS R0, [R2+UR42] ;  /* 0x0000002a02007984 */ /* 0x00a2a40008000800 */
[----:B-1----:R-:W-:-:S05]  /*2ce0*/  IADD3 R2, P3, R2, UR10, RZ ;  /* 0x0000000a02027c10 */ /* 0x002fca000ff7e0ff */
[----:B------:R-:W-:-:S05]  /*2cf0*/  IMAD.X R3, RZ, RZ, UR11, P3 ;  /* 0x0000000bff037e24 */ /* 0x000fca00098e06ff */
[----:B--2---:R1:W5:Y:S01]  /*2d00*/  ATOMG.E.EXCH.STRONG.GPU PT, RZ, [R2], R0 ;  /* 0x0000000002ff73a8 */ /* 0x00436200041ee100 */
[----:B------:R-:W-:-:S04]  /*2d10*/  DEPBAR {5,4,3,2,1,0} ;  /* 0x0000003f0000791a */ /* 0x000fc80000000000 */
[----:B------:R1:W-:Y:S01]  /*2d20*/  UTMACCTL.IV [UR10] ;  /* 0x000000000a0079b9 */ /* 0x0003e20008000000 */
[----:B------:R-:W-:Y:S01]  /*2d30*/  NOP ;  /* 0x0000000000007918 */ /* 0x000fe20000000000 */
.L_x_45:
[----:B------:R-:W-:Y:S05]  /*2d40*/  @P0 BRA `(.L_x_46) ;  /* 0x00000000000c0947 */ /* 0x000fea0003800000 */
[----:B------:R0:W-:Y:S01]  /*2d50*/  UTMACMDFLUSH ;  /* 0x00000000000079b7 */ /* 0x0001e20000000000 */
[----:B------:R-:W-:Y:S05]  /*2d60*/  @P0 BRA `(.L_x_46) ;  /* 0x0000000000040947 */ /* 0x000fea0003800000 */
[----:B------:R-:W-:-:S04]  /*2d70*/  DEPBAR.LE SB0, 0x0 ;  /* 0x000080000000791a */ /* 0x000fc80000000000 */
.L_x_46:
[----:B------:R-:W-:Y:S05]  /*2d80*/  WARPSYNC.ALL ;  /* 0x0000000000007948 */ /* 0x000fea0003800000 */
[----:B-----5:R-:W-:Y:S01]  /*2d90*/  BAR.SYNC.DEFER_BLOCKING 0x0 ;  /* 0x0000000000007b1d */ /* 0x020fe20000010000 */
[----:B------:R-:W-:Y:S01]  /*2da0*/  USHF.L.U32 UR15, UR4, 0x8, URZ ;  /* 0x00000008040f7899 */ /* 0x000fe2000800063f */
[----:B------:R-:W-:Y:S01]  /*2db0*/  IMAD.MOV.U32 R115, RZ, RZ, RZ ;  /* 0x000000ffff737224 */ /* 0x000fe200078e00ff */
[----:B------:R-:W-:Y:S01]  /*2dc0*/  USHF.L.U32 UR19, UR5, 0x8, URZ ;  /* 0x0000000805137899 */ /* 0x000fe2000800063f */
[----:B------:R-:W-:Y:S02]  /*2dd0*/  CS2R R116, SRZ ;  /* 0x0000000000747805 */ /* 0x000fe4000001ff00 */
[----:B------:R-:W-:Y:S01]  /*2de0*/  CS2R R118, SRZ ;  /* 0x0000000000767805 */ /* 0x000fe2000001ff00 */
[----:B------:R-:W-:Y:S01]  /*2df0*/  VOTEU.ALL UP3, P2 ;  /* 0x00000000003f7886 */ /* 0x000fe20001060000 */
[----:B------:R-:W-:Y:S01]  /*2e00*/  UMOV UR12, 0x1 ;  /* 0x00000001000c7882 */ /* 0x000fe20000000000 */
[----:B------:R-:W-:Y:S01]  /*2e10*/  VOTEU.ALL UP2, P2 ;  /* 0x00000000003f7886 */ /* 0x000fe20001040000 */
[----:B------:R-:W-:Y:S01]  /*2e20*/  VOTEU.ALL UP1, P2 ;  /* 0x00000000003f7886 */ /* 0x000fe20001020000 */
[----:B------:R-:W-:Y:S01]  /*2e30*/  VOTEU.ALL UP0, P2 ;  /* 0x00000000003f7886 */ /* 0x000fe20001000000 */
[----:B------:R-:W-:-:S04]  /*2e40*/  @!UP3 UIADD3 UR16, -UR12, 0x100000, URZ ;  /* 0x001000000c10b890 */ /* 0x000fc8000fffe13f */
[----:B------:R-:W-:Y:S02]  /*2e50*/  @!UP3 USHF.L.U32 UR17, UR16, 0xb, URZ ;  /* 0x0000000b1011b899 */ /* 0x000fe4000800063f */
[----:B------:R-:W-:Y:S01]  /*2e60*/  @!UP3 USHF.L.U32 UR16, UR16, 0x1, URZ ;  /* 0x000000011010b899 */ /* 0x000fe2000800063f */
[----:B------:R-:W-:Y:S01]  /*2e70*/  CS2R R120, SRZ ;  /* 0x0000000000787805 */ /* 0x000fe2000001ff00 */
        /* <DEDUP_REMOVED lines=12> */
[----:B------:R-:W-:Y:S01]  /*2f40*/  VOTEU.ALL UP3, P2 ;  /* 0x00000000003f7886 */ /* 0x000fe20001060000 */
[----:B------:R-:W-:Y:S02]  /*2f50*/  CS2R R128, SRZ ;  /* 0x0000000000807805 */ /* 0x000fe4000001ff00 */
[----:B------:R-:W-:Y:S02]  /*2f60*/  CS2R R130, SRZ ;  /* 0x0000000000827805 */ /* 0x000fe4000001ff00 */
[----:B------:R-:W-:Y:S02]  /*2f70*/  CS2R R132, SRZ ;  /* 0x0000000000847805 */ /* 0x000fe4000001ff00 */
[----:B------:R-:W-:Y:S01]  /*2f80*/  CS2R R134, SRZ ;  /* 0x0000000000867805 */ /* 0x000fe2000001ff00 */
[----:B------:R-:W2:Y:S02]  /*2f90*/  FENCE.VIEW.ASYNC.S ;  /* 0x00000000000073c6 */ /* 0x000ea40000000000 */
[----:B--2---:R2:W3:Y:S02]  /*2fa0*/  @!UP2 SYNCS.EXCH.64 URZ, [UR42+0x40000], UR16 ;  /* 0x040000102a3fa5b2 */ /* 0x0044e40008000100 */
[----:B---3--:R-:W-:Y:S01]  /*2fb0*/  BAR.SYNC.DEFER_BLOCKING 0x0 ;  /* 0x0000000000007b1d */ /* 0x008fe20000010000 */
[----:B------:R-:W-:-:S02]  /*2fc0*/  CS2R R136, SRZ ;  /* 0x0000000000887805 */ /* 0x000fc4000001ff00 */
[----:B------:R-:W-:Y:S02]  /*2fd0*/  CS2R R138, SRZ ;  /* 0x00000000008a7805 */ /* 0x000fe4000001ff00 */
[----:B------:R-:W-:Y:S02]  /*2fe0*/  CS2R R140, SRZ ;  /* 0x00000000008c7805 */ /* 0x000fe4000001ff00 */
[----:B------:R-:W-:Y:S02]  /*2ff0*/  CS2R R142, SRZ ;  /* 0x00000000008e7805 */ /* 0x000fe4000001ff00 */
[----:B------:R-:W-:Y:S02]  /*3000*/  CS2R R144, SRZ ;  /* 0x0000000000907805 */ /* 0x000fe4000001ff00 */
[----:B------:R-:W-:Y:S02]  /*3010*/  CS2R R146, SRZ ;  /* 0x0000000000927805 */ /* 0x000fe4000001ff00 */
[----:B------:R-:W-:-:S02]  /*3020*/  CS2R R148, SRZ ;  /* 0x0000000000947805 */ /* 0x000fc4000001ff00 */
[----:B------:R-:W-:Y:S01]  /*3030*/  CS2R R150, SRZ ;  /* 0x0000000000967805 */ /* 0x000fe2000001ff00 */
[----:B------:R2:W3:Y:S02]  /*3040*/  @!UP1 SYNCS.EXCH.64 URZ, [UR42+0x40008], UR20 ;  /* 0x040008142a3f95b2 */ /* 0x0004e40008000100 */
[----:B---3--:R-:W-:Y:S06]  /*3050*/  BAR.SYNC.DEFER_BLOCKING 0x0 ;  /* 0x0000000000007b1d */ /* 0x008fec0000010000 */
[----:B------:R2:W3:Y:S02]  /*3060*/  @!UP0 SYNCS.EXCH.64 URZ, [UR42+0x40010], UR22 ;  /* 0x040010162a3f85b2 */ /* 0x0004e40008000100 */
[----:B---3--:R-:W-:Y:S06]  /*3070*/  BAR.SYNC.DEFER_BLOCKING 0x0 ;  /* 0x0000000000007b1d */ /* 0x008fec0000010000 */
[----:B------:R2:W3:Y:S02]  /*3080*/  @!UP3 SYNCS.EXCH.64 URZ, [UR42+0x40018], UR12 ;  /* 0x0400180c2a3fb5b2 */ /* 0x0004e40008000100 */
[----:B--2---:R-:W-:Y:S05]  /*3090*/  @!P1 BRA `(.L_x_47) ;  /* 0x0000004c00909947 */ /* 0x004fea0003800000 */
[----:B------:R2:W-:Y:S01]  /*30a0*/  STL [R1+0x400], RZ ;  /* 0x000400ff01007387 */ /* 0x0005e20000100800 */
[----:B------:R-:W-:Y:S02]  /*30b0*/  CS2R R24, SRZ ;  /* 0x0000000000187805 */ /* 0x000fe4000001ff00 */
        /* <DEDUP_REMOVED lines=83> */
[----:B------:R-:W-:Y:S01]  /*35f0*/  CS2R R150, SRZ ;  /* 0x0000000000967805 */ /* 0x000fe2000001ff00 */
[----:B------:R-:W-:Y:S01]  /*3600*/  UMOV UR40, URZ ;  /* 0x0000003f00287c82 */ /* 0x000fe20008000000 */
[----:B------:R-:W-:Y:S01]  /*3610*/  UMOV UR18, URZ ;  /* 0x0000003f00127c82 */ /* 0x000fe20008000000 */
        /* <DEDUP_REMOVED lines=361> */
[----:B------:R2:W-:Y:S02]  /*4cb0*/  STL [R1+0x1fc], RZ ;  /* 0x0001fcff01007387 */ /* 0x0005e40000100800 */
.L_x_49:
[----:B---3--:R-:W-:Y:S01]  /*4cc0*/  BAR.SYNC.DEFER_BLOCKING 0x0 ;  /* 0x0000000000007b1d */ /* 0x008fe20000010000 */
[----:B------:R-:W-:Y:S01]  /*4cd0*/  ULEA UR24, UR40, UR42, 0x3 ;  /* 0x0000002a28187291 */ /* 0x000fe2000f8e183f */
[----:B-1----:R-:W-:Y:S01]  /*4ce0*/  @!P2 IMAD.MOV.U32 R0, RZ, RZ, 0x10000 ;  /* 0x00010000ff00a424 */ /* 0x002fe200078e00ff */
[----:B------:R-:W-:Y:S01]  /*4cf0*/  ELECT P0, URZ, PT ;  /* 0x00000000003f782f */ /* 0x000fe20003800000 */
[----:B------:R-:W-:-:S03]  /*4d00*/  ULEA UR16, UR40, UR42, 0xf ;  /* 0x0000002a28107291 */ /* 0x000fc6000f8e783f */
[----:B------:R-:W-:Y:S02]  /*4d10*/  ISETP.LT.U32.AND P0, PT, R4, 0x20, P0 ;  /* 0x000000200400780c */ /* 0x000fe40000701070 */
[----:B------:R-:W-:Y:S01]  /*4d20*/  ELECT P1, URZ, PT ;  /* 0x00000000003f782f */ /* 0x000fe20003820000 */
[----:B------:R-:W-:-:S03]  /*4d30*/  UIADD3 UR12, UR16, 0x20000, URZ ;  /* 0x00020000100c7890 */ /* 0x000fc6000fffe03f */
[----:B------:R-:W-:Y:S01]  /*4d40*/  ISETP.LT.U32.AND P1, PT, R4, 0x20, P1 ;  /* 0x000000200400780c */ /* 0x000fe20000f21070 */
[----:B------:R-:W-:Y:S01]  /*4d50*/  UMOV UR14, UR18 ;  /* 0x00000012000e7c82 */ /* 0x000fe20008000000 */
[----:B------:R-:W-:Y:S02]  /*4d60*/  USHF.R.U32.HI UR28, URZ, 0x4, UR16 ;  /* 0x000000043f1c7899 */ /* 0x000fe40008011610 */
[----:B------:R-:W-:Y:S02]  /*4d70*/  USHF.R.U32.HI UR30, URZ, 0x4, UR12 ;  /* 0x000000043f1e7899 */ /* 0x000fe4000801160c */
[----:B------:R-:W-:Y:S01]  /*4d80*/  USGXT.U32 UR28, UR28, 0xe ;  /* 0x0000000e1c1c789a */ /* 0x000fe20008000000 */
[----:B------:R-:W-:Y:S01]  /*4d90*/  VOTEU.ANY UP0, P0 ;  /* 0x00000000003f7886 */ /* 0x000fe20000000100 */
[----:B------:R-:W-:Y:S01]  /*4da0*/  VOTEU.ANY UP2, P0 ;  /* 0x00000000003f7886 */ /* 0x000fe20000040100 */
[----:B------:R-:W-:Y:S01]  /*4db0*/  USGXT.U32 UR30, UR30, 0xe ;  /* 0x0000000e1e1e789a */ /* 0x000fe20008000000 */
[----:B------:R1:W-:Y:S01]  /*4dc0*/  @!P2 SYNCS.ARRIVE.TRANS64 RZ, [UR24+0x40000], R0 ;  /* 0x04000000ffffa9a7 */ /* 0x0003e20008000018 */
[----:B------:R3:W-:Y:S06]  /*4dd0*/  MEMBAR.ALL.CTA ;  /* 0x0000000000007992 */ /* 0x0007ec0000008000 */
[----:B---3--:R-:W3:Y:S01]  /*4de0*/  FENCE.VIEW.ASYNC.S ;  /* 0x00000000000073c6 */ /* 0x008ee20000000000 */
[----:B------:R-:W-:Y:S01]  /*4df0*/  @UP0 UIADD3 UR17, UR24, 0x40000, URZ ;  /* 0x0004000018110890 */ /* 0x000fe2000fffe03f */
[----:B------:R-:W-:Y:S01]  /*4e00*/  @UP0 UMOV UR20, UR6 ;  /* 0x0000000600140c82 */ /* 0x000fe20008000000 */
[----:B------:R-:W-:Y:S01]  /*4e10*/  @UP0 UMOV UR21, UR7 ;  /* 0x0000000700150c82 */ /* 0x000fe20008000000 */
[----:B---3--:R-:W-:Y:S01]  /*4e20*/  VOTEU.ANY UP1, P1 ;  /* 0x00000000003f7886 */ /* 0x008fe20000820100 */
[----:B------:R-:W-:Y:S01]  /*4e30*/  VOTEU.ANY UP3, P1 ;  /* 0x00000000003f7886 */ /* 0x000fe20000860100 */
[----:B-1----:R-:W-:-:S03]  /*4e40*/  IMAD.U32 R0, RZ, RZ, UR41 ;  /* 0x00000029ff007e24 */ /* 0x002fc6000f8e00ff */
[----:B------:R-:W-:Y:S01]  /*4e50*/  @UP1 UIADD3 UR13, UR24, 0x40000, URZ ;  /* 0x00040000180d1890 */ /* 0x000fe2000fffe03f */
[----:B------:R-:W-:Y:S01]  /*4e60*/  @UP1 UMOV UR22, UR8 ;  /* 0x0000000800161c82 */ /* 0x000fe20008000000 */
[----:B------:R-:W-:Y:S01]  /*4e70*/  @UP1 UMOV UR23, UR9 ;  /* 0x0000000900171c82 */ /* 0x000fe20008000000 */
[----:B------:R-:W-:Y:S01]  /*4e80*/  SHF.L.U32 R0, R0, 0x1f, RZ ;  /* 0x0000001f00007819 */ /* 0x000fe200000006ff */
[----:B------:R-:W-:Y:S06]  /*4e90*/  BAR.SYNC.DEFER_BLOCKING 0x0 ;  /* 0x0000000000007b1d */ /* 0x000fec0000010000 */
[----:B------:R1:W-:Y:S02]  /*4ea0*/  @UP2 UTMALDG.2D [UR16], [UR20] ;  /* 0x00000010140025b4 */ /* 0x0003e40008008000 */
[----:B------:R-:W-:Y:S06]  /*4eb0*/  BAR.SYNC.DEFER_BLOCKING 0x0 ;  /* 0x0000000000007b1d */ /* 0x000fec0000010000 */
[----:B------:R1:W-:Y:S02]  /*4ec0*/  @UP3 UTMALDG.2D [UR12], [UR22] ;  /* 0x0000000c160035b4 */ /* 0x0003e40008008000 */
[----:B------:R-:W-:Y:S06]  /*4ed0*/  BAR.SYNC.DEFER_BLOCKING 0x0 ;  /* 0x0000000000007b1d */ /* 0x000fec0000010000 */
[----:B------:R-:W3:Y:S02]  /*4ee0*/  SYNCS.PHASECHK.TRANS64.TRYWAIT P0, [UR24+0x40000], R0 ;  /* 0x04000000ff0075a7 */ /* 0x000ee40008000158 */
[----:B-1-3--:R-:W-:Y:S05]  /*4ef0*/  @!P0 BRA `(.L_x_48) ;  /* 0x0000007000a08947 */ /* 0x00afea0003800000 */
.L_x_50:
[----:B------:R-:W-:Y:S01]  /*4f00*/  STL.64 [R1+0x6c8], R150 ;  /* 0x0006c89601007387 */ /* 0x000fe20000100a00 */
[----:B------:R-:W-:Y:S01]  /*4f10*/  UMOV UR29, 0x40000040 ;  /* 0x40000040001d7882 */ /* 0x000fe20000000000 */
[----:B------:R-:W-:Y:S01]  /*4f20*/  UMOV UR31, 0x40000040 ;  /* 0x40000040001f7882 */ /* 0x000fe20000000000 */
[----:B------:R-:W-:Y:S01]  /*4f30*/  UIADD3 UR32, UP0, UR28, 0x2, URZ ;  /* 0x000000021c207890 */ /* 0x000fe2000ff1e03f */
[----:B------:R-:W-:Y:S01]  /*4f40*/  STL.64 [R1+0x6c0], R148 ;  /* 0x0006c09401007387 */ /* 0x000fe20000100a00 */
[----:B------:R-:W-:Y:S01]  /*4f50*/  UIADD3 UR34, UP1, UR30, 0x2, URZ ;  /* 0x000000021e227890 */ /* 0x000fe2000ff3e03f */
[----:B------:R-:W1:Y:S02]  /*4f60*/  LDC R0, c[0x0][0x230] ;  /* 0x00008c00ff007b82 */ /* 0x000e640000000800 */
[----:B------:R-:W-:Y:S04]  /*4f70*/  STL.64 [R1+0x6b8], R146 ;  /* 0x0006b89201007387 */ /* 0x000fe80000100a00 */
        /* <DEDUP_REMOVED lines=10> */
[----:B------:R3:W-:Y:S04]  /*5020*/  STL.64 [R1+0x660], R124 ;  /* 0x0006607c01007387 */ /* 0x0007e80000100a00 */
[----:B---3--:R-:W3:Y:S04]  /*5030*/  LDL.LU.64 R124, [R1] ;  /* 0x00000000017c7983 */ /* 0x008ee80000300a00 */
[----:B------:R-:W5:Y:S04]  /*5040*/  LDL.LU.64 R126, [R1+0x8] ;  /* 0x00000800017e7983 */ /* 0x000f680000300a00 */
[----:B------:R-:W2:Y:S04]  /*5050*/  LDL.LU.64 R128, [R1+0x10] ;  /* 0x0000100001807983 */ /* 0x000ea80000300a00 */
[----:B------:R-:W4:Y:S04]  /*5060*/  LDL.LU.64 R130, [R1+0x18] ;  /* 0x0000180001827983 */ /* 0x000f280000300a00 */
[----:B------:R-:W3:Y:S04]  /*5070*/  LDL.LU.64 R132, [R1+0x20] ;  /* 0x0000200001847983 */ /* 0x000ee80000300a00 */
        /* <DEDUP_REMOVED lines=9> */
[----:B-----5:R-:W-:Y:S04]  /*5110*/  STL.64 [R1+0x8c8], R150 ;  /* 0x0008c89601007387 */ /* 0x020fe80000100a00 */
[----:B---3--:R-:W-:Y:S04]  /*5120*/  STL.64 [R1+0x8c0], R148 ;  /* 0x0008c09401007387 */ /* 0x008fe80000100a00 */
[----:B----4-:R-:W-:Y:S04]  /*5130*/  STL.64 [R1+0x8b8], R146 ;  /* 0x0008b89201007387 */ /* 0x010fe80000100a00 */
[----:B--2---:R-:W-:Y:S04]  /*5140*/  STL.64 [R1+0x8b0], R144 ;  /* 0x0008b09001007387 */ /* 0x004fe80000100a00 */
        /* <DEDUP_REMOVED lines=60> */
[----:B--2---:R-:W2:Y:S04]  /*5510*/  LDL.LU.64 R24, [R1+0x200] ;  /* 0x0002000001187983 */ /* 0x004ea80000300a00 */
[----:B------:R-:W3:Y:S04]  /*5520*/  LDL.LU.64 R26, [R1+0x208] ;  /* 0x00020800011a7983 */ /* 0x000ee80000300a00 */
[----:B------:R-:W4:Y:S04]  /*5530*/  LDL.LU.64 R28, [R1+0x210] ;  /* 0x00021000011c7983 */ /* 0x000f280000300a00 */
[----:B------:R-:W5:Y:S04]  /*5540*/  LDL.LU.64 R30, [R1+0x218] ;  /* 0x00021800011e7983 */ /* 0x000f680000300a00 */
[----:B------:R-:W2:Y:S04]  /*5550*/  LDL.LU.64 R32, [R1+0x220] ;  /* 0x0002200001207983 */ /* 0x000ea80000300a00 */
        /* <DEDUP_REMOVED lines=59> */
[----:B-----5:R-:W-:Y:S04]  /*5910*/  STL.64 [R1+0xac8], R150 ;  /* 0x000ac89601007387 */ /* 0x020fe80000100a00 */
[----:B----4-:R-:W-:Y:S04]  /*5920*/  STL.64 [R1+0xac0], R148 ;  /* 0x000ac09401007387 */ /* 0x010fe80000100a00 */
[----:B---3--:R-:W-:Y:S04]  /*5930*/  STL.64 [R1+0xab8], R146 ;  /* 0x000ab89201007387 */ /* 0x008fe80000100a00 */
        /* <DEDUP_REMOVED lines=62> */
[----:B------:R-:W2:Y:S04]  /*5d20*/  LDL.LU.64 R26, [R1+0x408] ;  /* 0x00040800011a7983 */ /* 0x000ea80000300a00 */
        /* <DEDUP_REMOVED lines=61> */
[----:B------:R-:W2:Y:S01]  /*6100*/  LDL.LU.64 R150, [R1+0x5f8] ;  /* 0x0005f80001967983 */ /* 0x000ea20000300a00 */
[----:B------:R-:W-:Y:S01]  /*6110*/  UMOV UR12, URZ ;  /* 0x0000003f000c7c82 */ /* 0x000fe20008000000 */
[----:B------:R-:W-:Y:S01]  /*6120*/  UMOV UR13, URZ ;  /* 0x0000003f000d7c82 */ /* 0x000fe20008000000 */
[----:B------:R-:W-:Y:S01]  /*6130*/  UIADD3.X UR33, UR12, 0x40000040, URZ, UP0, !UPT ;  /* 0x400000400c217890 */ /* 0x000fe200087fe43f */
[----:B------:R-:W3:Y:S01]  /*6140*/  LDL.LU.64 R152, [R1+0x70] ;  /* 0x0000700001987983 */ /* 0x000ee20000300a00 */
[----:B------:R-:W-:Y:S01]  /*6150*/  UIADD3.X UR35, UR13, 0x40000040, URZ, UP1, !UPT ;  /* 0x400000400d237890 */ /* 0x000fe20008ffe43f */
[----:B--2---:R-:W-:Y:S01]  /*6160*/  WARPGROUP.ARRIVE ;  /* 0x00000000000079c5 */ /* 0x004fe20000000000 */
[----:B------:R-:W-:Y:S01]  /*6170*/  UIADD3.64 UR24, UR32, 0x2, URZ ;  /* 0x0000000220187897 */ /* 0x000fe2000fffe03f */
[----:B------:R-:W3:Y:S04]  /*6180*/  LDL.LU.64 R154, [R1+0x78] ;  /* 0x00007800019a7983 */ /* 0x000ee80000300a00 */
[----:B------:R-:W-:Y:S01]  /*6190*/  HGMMA.64x256x16.F32 R24, gdesc[UR28], R24, gsb0 ;  /* 0x03e000001c1879f0 */ /* 0x000fe20008000818 */
[----:B------:R-:W-:Y:S01]  /*61a0*/  UIADD3.64 UR26, UR34, 0x2, URZ ;  /* 0x00000002221a7897 */ /* 0x000fe2000fffe03f */
[----:B------:R-:W3:Y:S01]  /*61b0*/  LDL.LU.64 R156, [R1+0x80] ;  /* 0x00008000019c7983 */ /* 0x000ee20000300a00 */
[----:B------:R-:W-:-:S02]  /*61c0*/  UIADD3.64 UR20, UR32, 0x4, URZ ;  /* 0x0000000420147897 */ /* 0x000fc4000fffe03f */
[----:B------:R-:W-:Y:S01]  /*61d0*/  UIADD3.64 UR22, UR34, 0x4, URZ ;  /* 0x0000000422167897 */ /* 0x000fe2000fffe03f */
[----:B------:R-:W3:Y:S04]  /*61e0*/  LDL.LU.64 R158, [R1+0x88] ;  /* 0x00008800019e7983 */ /* 0x000ee80000300a00 */
        /* <DEDUP_REMOVED lines=45> */
[----:B------:R-:W3:Y:S01]  /*64c0*/  LDL.LU.64 R250, [R1+0x1f8] ;  /* 0x0001f80001fa7983 */ /* 0x000ee20000300a00 */
[----:B------:R-:W-:-:S02]  /*64d0*/  WARPGROUP.DEPBAR.LE gsb0, 0x0 ;  /* 0x00008000000079c5 */ /* 0x000fc40000010000 */
[----:B------:R-:W-:-:S06]  /*64e0*/  WARPGROUP.ARRIVE ;  /* 0x00000000000079c5 */ /* 0x000fcc0000000000 */
[----:B------:R-:W-:Y:S03]  /*64f0*/  HGMMA.64x256x16.F32 R24, gdesc[UR32], R24, gsb0 ;  /* 0x03e00000201879f0 */ /* 0x000fe60008000818 */
[----:B------:R-:W-:Y:S02]  /*6500*/  WARPGROUP.DEPBAR.LE gsb0, 0x0 ;  /* 0x00008000000079c5 */ /* 0x000fe40000010000 */
[----:B------:R-:W-:-:S15]  /*6510*/  WARPGROUP.ARRIVE ;  /* 0x00000000000079c5 */ /* 0x000fde0000000000 */
[----:B------:R-:W-:-:S08]  /*6520*/  NOP ;  /* 0x0000000000007918 */ /* 0x000fd00000000000 */
[----:B------:R-:W-:Y:S03]  /*6530*/  HGMMA.64x256x16.F32 R24, gdesc[UR24], R24, gsb0 ;  /* 0x03e00000181879f0 */ /* 0x000fe60008000818 */
[----:B------:R-:W-:Y:S02]  /*6540*/  WARPGROUP.DEPBAR.LE gsb0, 0x0 ;  /* 0x00008000000079c5 */ /* 0x000fe40000010000 */
[----:B------:R-:W-:-:S15]  /*6550*/  WARPGROUP.ARRIVE ;  /* 0x00000000000079c5 */ /* 0x000fde0000000000 */
[----:B------:R-:W-:-:S08]  /*6560*/  NOP ;  /* 0x0000000000007918 */ /* 0x000fd00000000000 */
[----:B------:R-:W-:Y:S03]  /*6570*/  HGMMA.64x256x16.F32 R24, gdesc[UR20], R24, gsb0 ;  /* 0x03e00000141879f0 */ /* 0x000fe60008000818 */
[----:B------:R-:W-:Y:S02]  /*6580*/  WARPGROUP.DEPBAR.LE gsb0, 0x0 ;  /* 0x00008000000079c5 */ /* 0x000fe40000010000 */
        /* <DEDUP_REMOVED lines=128> */
[----:B------:R-:W-:-:S02]  /*6d90*/  UIADD3.64 UR28, UR32, 0x1fe, URZ ;  /* 0x000001fe201c7897 */ /* 0x000fc4000fffe03f */
[----:B------:R-:W-:Y:S01]  /*6da0*/  UIADD3.64 UR36, UR32, 0x200, URZ ;  /* 0x0000020020247897 */ /* 0x000fe2000fffe03f */
[----:B------:R-:W-:Y:S01]  /*6db0*/  UMOV UR38, UR34 ;  /* 0x0000002200267c82 */ /* 0x000fe20008000000 */
[----:B------:R-:W-:Y:S01]  /*6dc0*/  UMOV UR39, UR35 ;  /* 0x0000002300277c82 */ /* 0x000fe20008000000 */
[----:B------:R-:W-:Y:S02]  /*6dd0*/  UIADD3.64 UR24, UR32, 0x202, URZ ;  /* 0x0000020220187897 */ /* 0x000fe4000fffe03f */
[----:B------:R-:W-:Y:S01]  /*6de0*/  UIADD3.64 UR20, UR32, 0x204, URZ ;  /* 0x0000020420147897 */ /* 0x000fe2000fffe03f */
[----:B--2---:R-:W-:-:S06]  /*6df0*/  WARPGROUP.ARRIVE ;  /* 0x00000000000079c5 */ /* 0x004fcc0000000000 */
        /* <DEDUP_REMOVED lines=78> */
[----:B--2---:R-:W3:Y:S04]  /*72e0*/  LDL.LU.64 R150, [R1+0x8c8] ;  /* 0x0008c80001967983 */ /* 0x004ee80000300a00 */
        /* <DEDUP_REMOVED lines=13> */
[----:B------:R-:W-:-:S02]  /*73c0*/  UIADD3.64 UR28, UR32, 0x3fe, URZ ;  /* 0x000003fe201c7897 */ /* 0x000fc4000fffe03f */
[----:B------:R-:W-:Y:S01]  /*73d0*/  UIADD3.64 UR36, UR32, 0x400, URZ ;  /* 0x0000040020247897 */ /* 0x000fe2000fffe03f */
[----:B------:R-:W2:Y:S01]  /*73e0*/  LDL.LU.64 R122, [R1+0x858] ;  /* 0x00085800017a7983 */ /* 0x000ea20000300a00 */
[----:B------:R-:W-:Y:S01]  /*73f0*/  UMOV UR38, UR34 ;  /* 0x0000002200267c82 */ /* 0x000fe20008000000 */
[----:B------:R-:W-:Y:S01]  /*7400*/  UMOV UR39, UR35 ;  /* 0x0000002300277c82 */ /* 0x000fe20008000000 */
[----:B------:R-:W-:Y:S01]  /*7410*/  UIADD3.64 UR24, UR32, 0x402, URZ ;  /* 0x0000040220187897 */ /* 0x000fe2000fffe03f */
[----:B------:R-:W2:Y:S01]  /*7420*/  LDL.LU.64 R120, [R1+0x850] ;  /* 0x0008500001787983 */ /* 0x000ea20000300a00 */
[----:B------:R-:W-:-:S03]  /*7430*/  UIADD3.64 UR20, UR32, 0x404, URZ ;  /* 0x0000040420147897 */ /* 0x000fc6000fffe03f */
        /* <DEDUP_REMOVED lines=48> */
[----:B---3--:R-:W-:-:S06]  /*7740*/  WARPGROUP.ARRIVE ;  /* 0x00000000000079c5 */ /* 0x008fcc0000000000 */
        /* <DEDUP_REMOVED lines=14> */
[----:B------:R-:W-:Y:S04]  /*7830*/  STL.64 [R1], R124 ;  /* 0x0000007c01007387 */ /* 0x000fe80000100a00 */
        /* <DEDUP_REMOVED lines=63> */
[----:B---3--:R-:W2:Y:S04]  /*7c30*/  LDL.LU.64 R150, [R1+0x6c8] ;  /* 0x0006c80001967983 */ /* 0x008ea80000300a00 */
        /* <DEDUP_REMOVED lines=14> */
[----:B------:R-:W-:Y:S02]  /*7d20*/  UIADD3.64 UR24, UR32, 0x602, URZ ;  /* 0x0000060220187897 */ /* 0x000fe4000fffe03f */
[----:B------:R-:W-:Y:S02]  /*7d30*/  UIADD3.64 UR20, UR32, 0x604, URZ ;  /* 0x0000060420147897 */ /* 0x000fe4000fffe03f */
[----:B------:R-:W-:Y:S02]  /*7d40*/  UIADD3 UR18, UR18, 0x40, URZ ;  /* 0x0000004012127890 */ /* 0x000fe4000fffe03f */
[----:B------:R-:W-:-:S04]  /*7d50*/  UIADD3 UR40, UR40, 0x1, URZ ;  /* 0x0000000128287890 */ /* 0x000fc8000fffe03f */
[----:B-1----:R-:W-:Y:S01]  /*7d60*/  ISETP.LE.AND P0, PT, R0, UR18, PT ;  /* 0x0000001200007c0c */ /* 0x002fe2000bf03270 */
[----:B------:R-:W-:-:S04]  /*7d70*/  UISETP.NE.U32.AND UP0, UPT, UR40, 0x4, UPT ;  /* 0x000000042800788c */ /* 0x000fc8000bf05070 */
[----:B------:R-:W-:Y:S02]  /*7d80*/  USEL UR12, URZ, 0x1, UP0 ;  /* 0x000000013f0c7887 */ /* 0x000fe40008000000 */
[----:B------:R-:W-:Y:S02]  /*7d90*/  USEL UR40, UR40, URZ, UP0 ;  /* 0x0000003f28287287 */ /* 0x000fe40008000000 */
[----:B------:R-:W-:Y:S01]  /*7da0*/  ULOP3.LUT UR41, UR41, UR12, URZ, 0x3c, !UPT ;  /* 0x0000000c29297292 */ /* 0x000fe2000f8e3c3f */
[----:B--2---:R-:W-:-:S06]  /*7db0*/  WARPGROUP.ARRIVE ;  /* 0x00000000000079c5 */ /* 0x004fcc0000000000 */
[----:B------:R-:W-:Y:S01]  /*7dc0*/  HGMMA.64x256x16.F32 R24, gdesc[UR28], R24, gsb0 ;  /* 0x03e000001c1879f0 */ /* 0x000fe20008000818 */
[----:B------:R-:W-:Y:S01]  /*7dd0*/  UIADD3.64 UR28, UR32, 0x600, URZ ;  /* 0x00000600201c7897 */ /* 0x000fe2000fffe03f */
[----:B------:R-:W-:Y:S01]  /*7de0*/  UMOV UR30, UR34 ;  /* 0x00000022001e7c82 */ /* 0x000fe20008000000 */
[----:B------:R-:W-:Y:S01]  /*7df0*/  UMOV UR31, UR35 ;  /* 0x00000023001f7c82 */ /* 0x000fe20008000000 */
[----:B------:R-:W-:Y:S02]  /*7e00*/  WARPGROUP.DEPBAR.LE gsb0, 0x0 ;  /* 0x00008000000079c5 */ /* 0x000fe40000010000 */
[----:B------:R-:W-:-:S15]  /*7e10*/  WARPGROUP.ARRIVE ;  /* 0x00000000000079c5 */ /* 0x000fde0000000000 */
[----:B------:R-:W-:-:S07]  /*7e20*/  NOP ;  /* 0x0000000000007918 */ /* 0x000fce0000000000 */
        /* <DEDUP_REMOVED lines=10> */
[----:B----4-:R-:W-:Y:S05]  /*7ed0*/  @!P0 BRA `(.L_x_49) ;  /* 0xffffffcc00788947 */ /* 0x010fea000383ffff */
.L_x_47:
[----:B------:R-:W2:Y:S04]  /*7ee0*/  LDL.LU R157, [R1+0x41c] ;  /* 0x00041c00019d7983 */ /* 0x000ea80000300800 */
[----:B-1----:R-:W5:Y:S04]  /*7ef0*/  LDL.LU R3, [R1+0x418] ;  /* 0x0004180001037983 */ /* 0x002f680000300800 */
[----:B------:R-:W3:Y:S04]  /*7f00*/  LDL.LU R156, [R1+0x44c] ;  /* 0x00044c00019c7983 */ /* 0x000ee80000300800 */
[----:B------:R-:W5:Y:S04]  /*7f10*/  LDL.LU R155, [R1+0x448] ;  /* 0x00044800019b7983 */ /* 0x000f680000300800 */
        /* <DEDUP_REMOVED lines=22> */
[----:B----4-:R-:W4:Y:S04]  /*8080*/  LDL.LU R2, [R1+0x5cc] ;  /* 0x0005cc0001027983 */ /* 0x010f280000300800 */
[----:B------:R-:W4:Y:S04]  /*8090*/  LDL.LU R0, [R1+0x5c8] ;  /* 0x0005c80001007983 */ /* 0x000f280000300800 */
[----:B------:R-:W2:Y:S04]  /*80a0*/  LDL.LU R159, [R1+0x404] ;  /* 0x00040400019f7983 */ /* 0x000ea80000300800 */
[----:B------:R-:W2:Y:S04]  /*80b0*/  LDL.LU R158, [R1+0x400] ;  /* 0x00040000019e7983 */ /* 0x000ea80000300800 */
[----:B------:R-:W-:Y:S04]  /*80c0*/  STL [R1+0x7dc], R56 ;  /* 0x0007dc3801007387 */ /* 0x000fe80000100800 */
        /* <DEDUP_REMOVED lines=73> */
[----:B------:R-:W-:Y:S01]  /*8560*/  STL [R1+0x6b4], R130 ;  /* 0x0006b48201007387 */ /* 0x000fe20000100800 */
[----:B--2---:R-:W-:-:S03]  /*8570*/  F2FP.F16.F32.PACK_AB R4, R159, R158 ;  /* 0x0000009e9f04723e */ /* 0x004fc600000000ff */
        /* <DEDUP_REMOVED lines=21> */
[----:B------:R1:W-:Y:S04]  /*86d0*/  STL [R1+0x650], R4 ;  /* 0x0006500401007387 */ /* 0x0003e80000100800 */
[----:B------:R-:W2:Y:S04]  /*86e0*/  LDL.LU R201, [R1+0x40c] ;  /* 0x00040c0001c97983 */ /* 0x000ea80000300800 */
[----:B------:R-:W2:Y:S04]  /*86f0*/  LDL.LU R200, [R1+0x408] ;  /* 0x0004080001c87983 */ /* 0x000ea80000300800 */
[----:B------:R-:W4:Y:S04]  /*8700*/  LDL.LU R199, [R1+0x414] ;  /* 0x0004140001c77983 */ /* 0x000f280000300800 */
[----:B------:R-:W4:Y:S01]  /*8710*/  LDL.LU R198, [R1+0x410] ;  /* 0x0004100001c67983 */ /* 0x000f220000300800 */
[----:B------:R-:W-:-:S03]  /*8720*/  IMAD.MOV.U32 R197, RZ, RZ, R157 ;  /* 0x000000ffffc57224 */ /* 0x000fc600078e009d */
[----:B------:R-:W4:Y:S04]  /*8730*/  LDL.LU R196, [R1+0x424] ;  /* 0x0004240001c47983 */ /* 0x000f280000300800 */
        /* <DEDUP_REMOVED lines=8> */
[----:B------:R-:W4:Y:S01]  /*87c0*/  LDL.LU R187, [R1+0x440] ;  /* 0x0004400001bb7983 */ /* 0x000f220000300800 */
[----:B---3--:R-:W-:-:S02]  /*87d0*/  IMAD.MOV.U32 R186, RZ, RZ, R156 ;  /* 0x000000ffffba7224 */ /* 0x008fc400078e009c */
[----:B-----5:R-:W-:Y:S01]  /*87e0*/  IMAD.MOV.U32 R185, RZ, RZ, R155 ;  /* 0x000000ffffb97224 */ /* 0x020fe200078e009b */
[----:B------:R-:W3:Y:S04]  /*87f0*/  LDL.LU R184, [R1+0x454] ;  /* 0x0004540001b87983 */ /* 0x000ee80000300800 */
[----:B------:R-:W3:Y:S01]  /*8800*/  LDL.LU R183, [R1+0x450] ;  /* 0x0004500001b77983 */ /* 0x000ee20000300800 */
[----:B------:R-:W-:Y:S02]  /*8810*/  IMAD.MOV.U32 R182, RZ, RZ, R154 ;  /* 0x000000ffffb67224 */ /* 0x000fe400078e009a */
[----:B------:R-:W-:Y:S01]  /*8820*/  IMAD.MOV.U32 R181, RZ, RZ, R153 ;  /* 0x000000ffffb57224 */ /* 0x000fe200078e0099 */
[----:B------:R-:W5:Y:S04]  /*8830*/  LDL.LU R180, [R1+0x464] ;  /* 0x0004640001b47983 */ /* 0x000f680000300800 */
[----:B------:R-:W5:Y:S01]  /*8840*/  LDL.LU R179, [R1+0x460] ;  /* 0x0004600001b37983 */ /* 0x000f620000300800 */
[----:B------:R-:W-:-:S02]  /*8850*/  IMAD.MOV.U32 R178, RZ, RZ, R152 ;  /* 0x000000ffffb27224 */ /* 0x000fc400078e0098 */
[----:B------:R-:W-:Y:S01]  /*8860*/  IMAD.MOV.U32 R177, RZ, RZ, R23 ;  /* 0x000000ffffb17224 */ /* 0x000fe200078e0017 */
[----:B------:R-:W5:Y:S04]  /*8870*/  LDL.LU R176, [R1+0x474] ;  /* 0x0004740001b07983 */ /* 0x000f680000300800 */
[----:B------:R-:W5:Y:S01]  /*8880*/  LDL.LU R175, [R1+0x470] ;  /* 0x0004700001af7983 */ /* 0x000f620000300800 */
[----:B------:R-:W-:Y:S02]  /*8890*/  IMAD.MOV.U32 R174, RZ, RZ, R22 ;  /* 0x000000ffffae7224 */ /* 0x000fe400078e0016 */
[----:B------:R-:W-:Y:S01]  /*88a0*/  IMAD.MOV.U32 R173, RZ, RZ, R21 ;  /* 0x000000ffffad7224 */ /* 0x000fe200078e0015 */
        /* <DEDUP_REMOVED lines=24> */
[----:B------:R-:W5:Y:S01]  /*8a30*/  LDL.LU R20, [R1+0x4e4] ;  /* 0x0004e40001147983 */ /* 0x000f620000300800 */
[----:B------:R-:W-:-:S03]  /*8a40*/  IMAD.MOV.U32 R18, RZ, RZ, R16 ;  /* 0x000000ffff127224 */ /* 0x000fc600078e0010 */
[----:B------:R-:W5:Y:S01]  /*8a50*/  LDL.LU R19, [R1+0x4e0] ;  /* 0x0004e00001137983 */ /* 0x000f620000300800 */
[----:B------:R-:W-:-:S03]  /*8a60*/  IMAD.MOV.U32 R17, RZ, RZ, R15 ;  /* 0x000000ffff117224 */ /* 0x000fc600078e000f */
[----:B------:R-:W5:Y:S04]  /*8a70*/  LDL.LU R16, [R1+0x4f4] ;  /* 0x0004f40001107983 */ /* 0x000f680000300800 */
[----:B------:R-:W5:Y:S01]  /*8a80*/  LDL.LU R15, [R1+0x4f0] ;  /* 0x0004f000010f7983 */ /* 0x000f620000300800 */
[----:B-1----:R-:W-:Y:S02]  /*8a90*/  F2FP.F16.F32.PACK_AB R4, R186, R185 ;  /* 0x000000b9ba04723e */ /* 0x002fe400000000ff */
[----:B------:R-:W-:Y:S01]  /*8aa0*/  F2FP.F16.F32.PACK_AB R17, R18, R17 ;  /* 0x000000111211723e */ /* 0x000fe200000000ff */
[----:B------:R-:W-:Y:S01]  /*8ab0*/  BAR.SYNC.DEFER_BLOCKING 0x0 ;  /* 0x0000000000007b1d */ /* 0x000fe20000010000 */
[----:B------:R-:W-:Y:S02]  /*8ac0*/  F2FP.F16.F32.PACK_AB R3, R197, R3 ;  /* 0x00000003c503723e */ /* 0x000fe400000000ff */
[----:B------:R-:W-:-:S02]  /*8ad0*/  F2FP.F16.F32.PACK_AB R24, R25, R24 ;  /* 0x000000181918723e */ /* 0x000fc400000000ff */
[----:B--2---:R-:W-:Y:S01]  /*8ae0*/  F2FP.F16.F32.PACK_AB R150, R201, R200 ;  /* 0x000000c8c996723e */ /* 0x004fe200000000ff */
[----:B------:R-:W1:Y:S01]  /*8af0*/  @!P2 SYNCS.CCTL.IV [UR42+0x40000] ;  /* 0x04000000ff00a9b1 */ /* 0x000e62000800002a */
[----:B----4-:R-:W-:Y:S01]  /*8b00*/  F2FP.F16.F32.PACK_AB R151, R199, R198 ;  /* 0x000000c6c797723e */ /* 0x010fe200000000ff */
[----:B-1----:R-:W-:Y:S01]  /*8b10*/  BAR.SYNC.DEFER_BLOCKING 0x0 ;  /* 0x0000000000007b1d */ /* 0x002fe20000010000 */
[----:B------:R-:W-:Y:S02]  /*8b20*/  F2FP.F16.F32.PACK_AB R130, R196, R195 ;  /* 0x000000c3c482723e */ /* 0x000fe400000000ff */
[----:B------:R-:W-:Y:S02]  /*8b30*/  F2FP.F16.F32.PACK_AB R131, R194, R193 ;  /* 0x000000c1c283723e */ /* 0x000fe400000000ff */
[----:B------:R-:W-:Y:S01]  /*8b40*/  F2FP.F16.F32.PACK_AB R132, R192, R191 ;  /* 0x000000bfc084723e */ /* 0x000fe200000000ff */
[----:B------:R-:W1:Y:S01]  /*8b50*/  @!P2 SYNCS.CCTL.IV [UR42+0x40008] ;  /* 0x04000800ff00a9b1 */ /* 0x000e62000800002a */
[----:B------:R-:W-:Y:S01]  /*8b60*/  F2FP.F16.F32.PACK_AB R133, R190, R189 ;  /* 0x000000bdbe85723e */ /* 0x000fe200000000ff */
[----:B-1----:R-:W-:Y:S01]  /*8b70*/  BAR.SYNC.DEFER_BLOCKING 0x0 ;  /* 0x0000000000007b1d */ /* 0x002fe20000010000 */
[----:B------:R-:W-:-:S05]  /*8b80*/  F2FP.F16.F32.PACK_AB R56, R188, R187 ;  /* 0x000000bbbc38723e */ /* 0x000fca00000000ff */
[----:B------:R1:W-:Y:S01]  /*8b90*/  STL [R1+0x630], R56 ;  /* 0x0006303801007387 */ /* 0x0003e20000100800 */
[----:B---3--:R-:W-:-:S03]  /*8ba0*/  F2FP.F16.F32.PACK_AB R57, R184, R183 ;  /* 0x000000b7b839723e */ /* 0x008fc600000000ff */
[----:B------:R2:W-:Y:S04]  /*8bb0*/  STL [R1+0x634], R4 ;  /* 0x0006340401007387 */ /* 0x0005e80000100800 */
[----:B------:R3:W-:Y:S01]  /*8bc0*/  STL [R1+0x638], R57 ;  /* 0x0006383901007387 */ /* 0x0007e20000100800 */
[----:B-1----:R-:W-:Y:S02]  /*8bd0*/  F2FP.F16.F32.PACK_AB R56, R182, R181 ;  /* 0x000000b5b638723e */ /* 0x002fe400000000ff */
[----:B-----5:R-:W-:-:S03]  /*8be0*/  F2FP.F16.F32.PACK_AB R146, R172, R171 ;  /* 0x000000abac92723e */ /* 0x020fc600000000ff */
[----:B------:R1:W-:Y:S01]  /*8bf0*/  STL [R1+0x63c], R56 ;  /* 0x00063c3801007387 */ /* 0x0003e20000100800 */
[----:B--2---:R-:W-:Y:S01]  /*8c00*/  F2FP.F16.F32.PACK_AB R4, R180, R179 ;  /* 0x000000b3b404723e */ /* 0x004fe200000000ff */
[----:B------:R-:W2:Y:S01]  /*8c10*/  @!P2 SYNCS.CCTL.IV [UR42+0x40010] ;  /* 0x04001000ff00a9b1 */ /* 0x000ea2000800002a */
[----:B---3--:R-:W-:Y:S02]  /*8c20*/  F2FP.F16.F32.PACK_AB R57, R178, R177 ;  /* 0x000000b1b239723e */ /* 0x008fe400000000ff */
[----:B------:R-:W-:Y:S01]  /*8c30*/  F2FP.F16.F32.PACK_AB R147, R170, R169 ;  /* 0x000000a9aa93723e */ /* 0x000fe200000000ff */
[----:B------:R3:W-:Y:S01]  /*8c40*/  STL [R1+0x620], R4 ;  /* 0x0006200401007387 */ /* 0x0007e20000100800 */
[----:B-1----:R-:W-:-:S03]  /*8c50*/  F2FP.F16.F32.PACK_AB R56, R176, R175 ;  /* 0x000000afb038723e */ /* 0x002fc600000000ff */
[----:B------:R-:W-:Y:S01]  /*8c60*/  STL [R1+0x624], R57 ;  /* 0x0006243901007387 */ /* 0x000fe20000100800 */
[----:B------:R-:W-:-:S03]  /*8c70*/  F2FP.F16.F32.PACK_AB R148, R168, R167 ;  /* 0x000000a7a894723e */ /* 0x000fc600000000ff */
[----:B------:R1:W-:Y:S01]  /*8c80*/  STL [R1+0x628], R56 ;  /* 0x0006283801007387 */ /* 0x0003e20000100800 */
[----:B---3--:R-:W-:Y:S02]  /*8c90*/  F2FP.F16.F32.PACK_AB R4, R174, R173 ;  /* 0x000000adae04723e */ /* 0x008fe400000000ff */
[----:B------:R-:W-:-:S03]  /*8ca0*/  F2FP.F16.F32.PACK_AB R149, R166, R165 ;  /* 0x000000a5a695723e */ /* 0x000fc600000000ff */
[----:B------:R3:W-:Y:S01]  /*8cb0*/  STL [R1+0x62c], R4 ;  /* 0x00062c0401007387 */ /* 0x0007e20000100800 */
[----:B-1----:R-:W-:Y:S02]  /*8cc0*/  F2FP.F16.F32.PACK_AB R56, R154, R153 ;  /* 0x000000999a38723e */ /* 0x002fe400000000ff */
[----:B------:R-:W-:Y:S02]  /*8cd0*/  F2FP.F16.F32.PACK_AB R126, R164, R163 ;  /* 0x000000a3a47e723e */ /* 0x000fe400000000ff */
[----:B------:R-:W-:Y:S02]  /*8ce0*/  F2FP.F16.F32.PACK_AB R127, R162, R161 ;  /* 0x000000a1a27f723e */ /* 0x000fe400000000ff */
[----:B------:R-:W-:Y:S02]  /*8cf0*/  F2FP.F16.F32.PACK_AB R128, R160, R159 ;  /* 0x0000009fa080723e */ /* 0x000fe400000000ff */
[----:B------:R-:W-:Y:S02]  /*8d00*/  F2FP.F16.F32.PACK_AB R129, R158, R157 ;  /* 0x0000009d9e81723e */ /* 0x000fe400000000ff */
[----:B------:R-:W-:-:S02]  /*8d10*/  F2FP.F16.F32.PACK_AB R23, R152, R23 ;  /* 0x000000179817723e */ /* 0x000fc400000000ff */
[----:B------:R-:W-:Y:S01]  /*8d20*/  F2FP.F16.F32.PACK_AB R15, R16, R15 ;  /* 0x0000000f100f723e */ /* 0x000fe200000000ff */
[----:B------:R-:W-:Y:S01]  /*8d30*/  IMAD.MOV.U32 R172, RZ, RZ, R10 ;  /* 0x000000ffffac7224 */ /* 0x000fe200078e000a */
[----:B---3--:R-:W-:Y:S01]  /*8d40*/  F2FP.F16.F32.PACK_AB R4, R156, R155 ;  /* 0x0000009b9c04723e */ /* 0x008fe200000000ff */
[----:B------:R-:W-:Y:S01]  /*8d50*/  IMAD.MOV.U32 R171, RZ, RZ, R9 ;  /* 0x000000ffffab7224 */ /* 0x000fe200078e0009 */
[----:B------:R-:W-:Y:S01]  /*8d60*/  F2FP.F16.F32.PACK_AB R25, R27, R26 ;  /* 0x0000001a1b19723e */ /* 0x000fe200000000ff */
[----:B--2---:R-:W-:Y:S06]  /*8d70*/  BAR.SYNC.DEFER_BLOCKING 0x0 ;  /* 0x0000000000007b1d */ /* 0x004fec0000010000 */
[----:B------:R1:W-:Y:S04]  /*8d80*/  STL [R1+0x4a0], R4 ;  /* 0x0004a00401007387 */ /* 0x0003e80000100800 */
[----:B------:R-:W-:Y:S04]  /*8d90*/  STL [R1+0x4a4], R56 ;  /* 0x0004a43801007387 */ /* 0x000fe80000100800 */
[----:B------:R-:W-:Y:S01]  /*8da0*/  STL [R1+0x4a8], R23 ;  /* 0x0004a81701007387 */ /* 0x000fe20000100800 */
[----:B-1----:R-:W-:-:S05]  /*8db0*/  F2FP.F16.F32.PACK_AB R4, R22, R21 ;  /* 0x000000151604723e */ /* 0x002fca00000000ff */
[----:B------:R1:W-:Y:S01]  /*8dc0*/  STL [R1+0x4ac], R4 ;  /* 0x0004ac0401007387 */ /* 0x0003e20000100800 */
[----:B------:R-:W-:Y:S02]  /*8dd0*/  IMAD.MOV.U32 R176, RZ, RZ, R12 ;  /* 0x000000ffffb07224 */ /* 0x000fe400078e000c */
[----:B------:R-:W-:Y:S02]  /*8de0*/  IMAD.MOV.U32 R175, RZ, RZ, R11 ;  /* 0x000000ffffaf7224 */ /* 0x000fe400078e000b */
[----:B------:R-:W-:Y:S02]  /*8df0*/  IMAD.MOV.U32 R168, RZ, RZ, R8 ;  /* 0x000000ffffa87224 */ /* 0x000fe400078e0008 */
[----:B------:R-:W-:Y:S02]  /*8e00*/  IMAD.MOV.U32 R167, RZ, RZ, R7 ;  /* 0x000000ffffa77224 */ /* 0x000fe400078e0007 */
[----:B------:R-:W-:Y:S01]  /*8e10*/  IMAD.MOV.U32 R164, RZ, RZ, R6 ;  /* 0x000000ffffa47224 */ /* 0x000fe200078e0006 */
[----:B-1----:R-:W-:Y:S01]  /*8e20*/  F2FP.F16.F32.PACK_AB R4, R20, R19 ;  /* 0x000000131404723e */ /* 0x002fe200000000ff */
[----:B------:R-:W-:-:S02]  /*8e30*/  IMAD.MOV.U32 R163, RZ, RZ, R5 ;  /* 0x000000ffffa37224 */ /* 0x000fc400078e0005 */
[----:B------:R-:W-:Y:S01]  /*8e40*/  IMAD.MOV.U32 R16, RZ, RZ, R2 ;  /* 0x000000ffff107224 */ /* 0x000fe200078e0002 */
[----:B------:R-:W-:Y:S01]  /*8e50*/  F2FP.F16.F32.PACK_AB R26, R29, R28 ;  /* 0x0000001c1d1a723e */ /* 0x000fe200000000ff */
[----:B------:R1:W-:Y:S01]  /*8e60*/  STL [R1+0x490], R4 ;  /* 0x0004900401007387 */ /* 0x0003e20000100800 */
[----:B------:R-:W-:Y:S01]  /*8e70*/  F2FP.F16.F32.PACK_AB R27, R31, R30 ;  /* 0x0000001e1f1b723e */ /* 0x000fe200000000ff */
[----:B------:R-:W2:Y:S02]  /*8e80*/  @!P2 SYNCS.CCTL.IV [UR42+0x40018] ;  /* 0x04001800ff00a9b1 */ /* 0x000ea4000800002a */
[----:B------:R3:W-:Y:S04]  /*8e90*/  STL [R1+0x494], R17 ;  /* 0x0004941101007387 */ /* 0x0007e80000100800 */
[----:B------:R4:W-:Y:S01]  /*8ea0*/  STL [R1+0x498], R15 ;  /* 0x0004980f01007387 */ /* 0x0009e20000100800 */
[----:B-1----:R-:W-:-:S05]  /*8eb0*/  F2FP.F16.F32.PACK_AB R4, R14, R13 ;  /* 0x0000000d0e04723e */ /* 0x002fca00000000ff */
[----:B------:R1:W-:Y:S04]  /*8ec0*/  STL [R1+0x49c], R4 ;  /* 0x00049c0401007387 */ /* 0x0003e80000100800 */
[----:B------:R-:W5:Y:S04]  /*8ed0*/  LDL.LU R194, [R1+0x504] ;  /* 0x0005040001c27983 */ /* 0x000f680000300800 */
[----:B------:R-:W5:Y:S04]  /*8ee0*/  LDL.LU R193, [R1+0x500] ;  /* 0x0005000001c17983 */ /* 0x000f680000300800 */
[----:B------:R-:W2:Y:S04]  /*8ef0*/  LDL.LU R192, [R1+0x50c] ;  /* 0x00050c0001c07983 */ /* 0x000ea80000300800 */
        /* <DEDUP_REMOVED lines=38> */
[----:B---3--:R-:W3:Y:S01]  /*9160*/  LDL.LU R17, [R1+0x5c0] ;  /* 0x0005c00001117983 */ /* 0x008ee20000300800 */
[----:B----4-:R-:W-:-:S03]  /*9170*/  IMAD.MOV.U32 R15, RZ, RZ, R0 ;  /* 0x000000ffff0f7224 */ /* 0x010fc600078e0000 */
        /* <DEDUP_REMOVED lines=12> */
[----:B-1----:R-:W-:-:S02]  /*9240*/  F2FP.F16.F32.PACK_AB R4, R176, R175 ;  /* 0x000000afb004723e */ /* 0x002fc400000000ff */
[----:B------:R-:W-:Y:S02]  /*9250*/  F2FP.F16.F32.PACK_AB R15, R16, R15 ;  /* 0x0000000f100f723e */ /* 0x000fe400000000ff */
[----:B-----5:R-:W-:Y:S02]  /*9260*/  F2FP.F16.F32.PACK_AB R142, R194, R193 ;  /* 0x000000c1c28e723e */ /* 0x020fe400000000ff */
[----:B--2---:R-:W-:Y:S02]  /*9270*/  F2FP.F16.F32.PACK_AB R143, R192, R191 ;  /* 0x000000bfc08f723e */ /* 0x004fe400000000ff */
[----:B------:R-:W-:Y:S02]  /*9280*/  F2FP.F16.F32.PACK_AB R144, R190, R189 ;  /* 0x000000bdbe90723e */ /* 0x000fe400000000ff */
[----:B------:R-:W-:Y:S02]  /*9290*/  F2FP.F16.F32.PACK_AB R145, R188, R187 ;  /* 0x000000bbbc91723e */ /* 0x000fe400000000ff */
[----:B------:R-:W-:-:S02]  /*92a0*/  F2FP.F16.F32.PACK_AB R122, R186, R185 ;  /* 0x000000b9ba7a723e */ /* 0x000fc400000000ff */
[----:B------:R-:W-:Y:S02]  /*92b0*/  F2FP.F16.F32.PACK_AB R123, R184, R183 ;  /* 0x000000b7b87b723e */ /* 0x000fe400000000ff */
[----:B------:R-:W-:Y:S02]  /*92c0*/  F2FP.F16.F32.PACK_AB R124, R182, R181 ;  /* 0x000000b5b67c723e */ /* 0x000fe400000000ff */
[----:B------:R-:W-:Y:S02]  /*92d0*/  F2FP.F16.F32.PACK_AB R125, R180, R179 ;  /* 0x000000b3b47d723e */ /* 0x000fe400000000ff */
[----:B------:R-:W-:-:S05]  /*92e0*/  F2FP.F16.F32.PACK_AB R56, R178, R177 ;  /* 0x000000b1b238723e */ /* 0x000fca00000000ff */
[----:B------:R1:W-:Y:S01]  /*92f0*/  STL [R1+0x460], R56 ;  /* 0x0004603801007387 */ /* 0x0003e20000100800 */
[----:B------:R-:W-:-:S03]  /*9300*/  F2FP.F16.F32.PACK_AB R57, R174, R173 ;  /* 0x000000adae39723e */ /* 0x000fc600000000ff */
[----:B------:R2:W-:Y:S04]  /*9310*/  STL [R1+0x464], R4 ;  /* 0x0004640401007387 */ /* 0x0005e80000100800 */
[----:B------:R5:W-:Y:S01]  /*9320*/  STL [R1+0x468], R57 ;  /* 0x0004683901007387 */ /* 0x000be20000100800 */
[----:B-1----:R-:W-:Y:S02]  /*9330*/  F2FP.F16.F32.PACK_AB R56, R172, R171 ;  /* 0x000000abac38723e */ /* 0x002fe400000000ff */
[----:B--2---:R-:W-:-:S03]  /*9340*/  F2FP.F16.F32.PACK_AB R4, R170, R169 ;  /* 0x000000a9aa04723e */ /* 0x004fc600000000ff */
[----:B------:R1:W-:Y:S01]  /*9350*/  STL [R1+0x46c], R56 ;  /* 0x00046c3801007387 */ /* 0x0003e20000100800 */
[----:B-----5:R-:W-:-:S03]  /*9360*/  F2FP.F16.F32.PACK_AB R57, R168, R167 ;  /* 0x000000a7a839723e */ /* 0x020fc600000000ff */
[----:B------:R2:W-:Y:S04]  /*9370*/  STL [R1+0x450], R4 ;  /* 0x0004500401007387 */ /* 0x0005e80000100800 */
[----:B------:R-:W-:Y:S01]  /*9380*/  STL [R1+0x454], R57 ;  /* 0x0004543901007387 */ /* 0x000fe20000100800 */
[----:B-1----:R-:W-:Y:S02]  /*9390*/  F2FP.F16.F32.PACK_AB R56, R166, R165 ;  /* 0x000000a5a638723e */ /* 0x002fe400000000ff */
[----:B------:R-:W-:Y:S02]  /*93a0*/  F2FP.F16.F32.PACK_AB R138, R162, R161 ;  /* 0x000000a1a28a723e */ /* 0x000fe400000000ff */
[----:B--2---:R-:W-:Y:S01]  /*93b0*/  F2FP.F16.F32.PACK_AB R4, R164, R163 ;  /* 0x000000a3a404723e */ /* 0x004fe200000000ff */
[----:B------:R-:W-:Y:S04]  /*93c0*/  STL [R1+0x458], R56 ;  /* 0x0004583801007387 */ /* 0x000fe80000100800 */
[----:B------:R3:W-:Y:S01]  /*93d0*/  STL [R1+0x45c], R4 ;  /* 0x00045c0401007387 */ /* 0x0007e20000100800 */
[----:B------:R-:W-:-:S02]  /*93e0*/  F2FP.F16.F32.PACK_AB R139, R160, R159 ;  /* 0x0000009fa08b723e */ /* 0x000fc400000000ff */
[----:B------:R-:W-:Y:S02]  /*93f0*/  F2FP.F16.F32.PACK_AB R140, R158, R157 ;  /* 0x0000009d9e8c723e */ /* 0x000fe400000000ff */
[----:B------:R-:W-:Y:S02]  /*9400*/  F2FP.F16.F32.PACK_AB R141, R156, R155 ;  /* 0x0000009b9c8d723e */ /* 0x000fe400000000ff */
[----:B------:R-:W-:Y:S02]  /*9410*/  F2FP.F16.F32.PACK_AB R118, R154, R153 ;  /* 0x000000999a76723e */ /* 0x000fe400000000ff */
[----:B------:R-:W-:Y:S02]  /*9420*/  F2FP.F16.F32.PACK_AB R119, R152, R23 ;  /* 0x000000179877723e */ /* 0x000fe400000000ff */
[----:B------:R-:W-:Y:S02]  /*9430*/  F2FP.F16.F32.PACK_AB R120, R22, R21 ;  /* 0x000000151678723e */ /* 0x000fe400000000ff */
[----:B------:R-:W-:-:S02]  /*9440*/  F2FP.F16.F32.PACK_AB R121, R20, R19 ;  /* 0x000000131479723e */ /* 0x000fc400000000ff */
[----:B---3--:R-:W-:-:S05]  /*9450*/  F2FP.F16.F32.PACK_AB R4, R18, R17 ;  /* 0x000000111204723e */ /* 0x008fca00000000ff */
[----:B------:R1:W-:Y:S01]  /*9460*/  STL [R1+0x420], R4 ;  /* 0x0004200401007387 */ /* 0x0003e20000100800 */
[----:B----4-:R-:W-:-:S03]  /*9470*/  F2FP.F16.F32.PACK_AB R13, R14, R13 ;  /* 0x0000000d0e0d723e */ /* 0x010fc600000000ff */
[----:B------:R-:W-:Y:S04]  /*9480*/  STL [R1+0x424], R15 ;  /* 0x0004240f01007387 */ /* 0x000fe80000100800 */
[----:B------:R-:W-:Y:S01]  /*9490*/  STL [R1+0x428], R13 ;  /* 0x0004280d01007387 */ /* 0x000fe20000100800 */
[----:B-1----:R-:W-:-:S05]  /*94a0*/  F2FP.F16.F32.PACK_AB R4, R12, R11 ;  /* 0x0000000b0c04723e */ /* 0x002fca00000000ff */
[----:B------:R1:W-:Y:S01]  /*94b0*/  STL [R1+0x42c], R4 ;  /* 0x00042c0401007387 */ /* 0x0003e20000100800 */
[----:B------:R-:W-:-:S05]  /*94c0*/  F2FP.F16.F32.PACK_AB R9, R10, R9 ;  /* 0x000000090a09723e */ /* 0x000fca00000000ff */
[----:B------:R-:W-:Y:S01]  /*94d0*/  STL [R1+0x410], R9 ;  /* 0x0004100901007387 */ /* 0x000fe20000100800 */
[----:B------:R-:W-:-:S05]  /*94e0*/  F2FP.F16.F32.PACK_AB R7, R8, R7 ;  /* 0x000000070807723e */ /* 0x000fca00000000ff */
[----:B------:R-:W-:Y:S01]  /*94f0*/  STL [R1+0x414], R7 ;  /* 0x0004140701007387 */ /* 0x000fe20000100800 */
[----:B-1----:R-:W-:-:S03]  /*9500*/  F2FP.F16.F32.PACK_AB R4, R6, R5 ;  /* 0x000000050604723e */ /* 0x002fc600000000ff */
[----:B------:R-:W2:Y:S04]  /*9510*/  LDL.LU R60, [R1+0x204] ;  /* 0x00020400013c7983 */ /* 0x000ea80000300800 */
[----:B------:R1:W-:Y:S01]  /*9520*/  STL [R1+0x418], R4 ;  /* 0x0004180401007387 */ /* 0x0003e20000100800 */
[----:B------:R-:W-:-:S03]  /*9530*/  F2FP.F16.F32.PACK_AB R0, R2, R0 ;  /* 0x000000000200723e */ /* 0x000fc600000000ff */
[----:B------:R-:W2:Y:S04]  /*9540*/  LDL.LU R59, [R1+0x200] ;  /* 0x00020000013b7983 */ /* 0x000ea80000300800 */
[----:B------:R3:W-:Y:S04]  /*9550*/  STL [R1+0x41c], R0 ;  /* 0x00041c0001007387 */ /* 0x0007e80000100800 */
[----:B------:R-:W4:Y:S04]  /*9560*/  LDL.LU R58, [R1+0x20c] ;  /* 0x00020c00013a7983 */ /* 0x000f280000300800 */
[----:B------:R-:W4:Y:S04]  /*9570*/  LDL.LU R57, [R1+0x208] ;  /* 0x0002080001397983 */ /* 0x000f280000300800 */
[----:B------:R-:W5:Y:S04]  /*9580*/  LDL.LU R56, [R1+0x214] ;  /* 0x0002140001387983 */ /* 0x000f680000300800 */
[----:B------:R-:W5:Y:S04]  /*9590*/  LDL.LU R252, [R1+0x210] ;  /* 0x0002100001fc7983 */ /* 0x000f680000300800 */
[----:B-1----:R-:W2:Y:S04]  /*95a0*/  LDL.LU R4, [R1+0x21c] ;  /* 0x00021c0001047983 */ /* 0x002ea80000300800 */
[----:B------:R-:W2:Y:S04]  /*95b0*/  LDL.LU R251, [R1+0x218] ;  /* 0x0002180001fb7983 */ /* 0x000ea80000300800 */
[----:B------:R-:W3:Y:S04]  /*95c0*/  LDL.LU R250, [R1+0x224] ;  /* 0x0002240001fa7983 */ /* 0x000ee80000300800 */
[----:B------:R-:W3:Y:S04]  /*95d0*/  LDL.LU R249, [R1+0x220] ;  /* 0x0002200001f97983 */ /* 0x000ee80000300800 */
[----:B------:R-:W4:Y:S04]  /*95e0*/  LDL.LU R248, [R1+0x22c] ;  /* 0x00022c0001f87983 */ /* 0x000f280000300800 */
[----:B------:R-:W4:Y:S04]  /*95f0*/  LDL.LU R247, [R1+0x228] ;  /* 0x0002280001f77983 */ /* 0x000f280000300800 */
[----:B------:R-:W2:Y:S04]  /*9600*/  LDL.LU R246, [R1+0x234] ;  /* 0x0002340001f67983 */ /* 0x000ea80000300800 */
[----:B------:R-:W2:Y:S04]  /*9610*/  LDL.LU R245, [R1+0x230] ;  /* 0x0002300001f57983 */ /* 0x000ea80000300800 */
[----:B------:R-:W2:Y:S04]  /*9620*/  LDL.LU R244, [R1+0x23c] ;  /* 0x00023c0001f47983 */ /* 0x000ea80000300800 */
[----:B------:R-:W2:Y:S04]  /*9630*/  LDL.LU R243, [R1+0x238] ;  /* 0x0002380001f37983 */ /* 0x000ea80000300800 */
        /* <DEDUP_REMOVED lines=109> */
[----:B------:R-:W2:Y:S01]  /*9d10*/  LDL.LU R5, [R1+0x3f0] ;  /* 0x0003f00001057983 */ /* 0x000ea20000300800 */
[----:B----4-:R-:W-:-:S02]  /*9d20*/  F2FP.F16.F32.PACK_AB R115, R248, R247 ;  /* 0x000000f7f873723e */ /* 0x010fc400000000ff */
[----:B-----5:R-:W-:Y:S01]  /*9d30*/  F2FP.F16.F32.PACK_AB R248, R242, R241 ;  /* 0x000000f1f2f8723e */ /* 0x020fe200000000ff */
[----:B------:R-:W4:Y:S01]  /*9d40*/  LDL.LU R2, [R1+0x3fc] ;  /* 0x0003fc0001027983 */ /* 0x000f220000300800 */
[----:B---3--:R-:W-:Y:S02]  /*9d50*/  F2FP.F16.F32.PACK_AB R114, R250, R249 ;  /* 0x000000f9fa72723e */ /* 0x008fe400000000ff */
[----:B--2---:R-:W-:Y:S01]  /*9d60*/  F2FP.F16.F32.PACK_AB R241, R232, R231 ;  /* 0x000000e7e8f1723e */ /* 0x004fe200000000ff */
[----:B------:R-:W4:Y:S01]  /*9d70*/  LDL.LU R0, [R1+0x3f8] ;  /* 0x0003f80001007983 */ /* 0x000f220000300800 */
[----:B------:R-:W-:Y:S02]  /*9d80*/  F2FP.F16.F32.PACK_AB R249, R240, R239 ;  /* 0x000000eff0f9723e */ /* 0x000fe400000000ff */
[----:B------:R-:W-:Y:S02]  /*9d90*/  F2FP.F16.F32.PACK_AB R232, R226, R225 ;  /* 0x000000e1e2e8723e */ /* 0x000fe400000000ff */
[----:B------:R-:W-:-:S02]  /*9da0*/  F2FP.F16.F32.PACK_AB R240, R234, R233 ;  /* 0x000000e9eaf0723e */ /* 0x000fc400000000ff */
[----:B------:R-:W-:Y:S02]  /*9db0*/  F2FP.F16.F32.PACK_AB R225, R216, R215 ;  /* 0x000000d7d8e1723e */ /* 0x000fe400000000ff */
[----:B------:R-:W-:Y:S02]  /*9dc0*/  F2FP.F16.F32.PACK_AB R233, R224, R223 ;  /* 0x000000dfe0e9723e */ /* 0x000fe400000000ff */
[----:B------:R-:W-:Y:S02]  /*9dd0*/  F2FP.F16.F32.PACK_AB R216, R210, R209 ;  /* 0x000000d1d2d8723e */ /* 0x000fe400000000ff */
[----:B------:R-:W-:Y:S02]  /*9de0*/  F2FP.F16.F32.PACK_AB R224, R218, R217 ;  /* 0x000000d9dae0723e */ /* 0x000fe400000000ff */
[----:B------:R-:W-:Y:S02]  /*9df0*/  F2FP.F16.F32.PACK_AB R217, R208, R207 ;  /* 0x000000cfd0d9723e */ /* 0x000fe400000000ff */
[----:B------:R-:W-:-:S02]  /*9e00*/  F2FP.F16.F32.PACK_AB R208, R202, R201 ;  /* 0x000000c9cad0723e */ /* 0x000fc400000000ff */
[----:B------:R-:W-:Y:S02]  /*9e10*/  F2FP.F16.F32.PACK_AB R209, R200, R199 ;  /* 0x000000c7c8d1723e */ /* 0x000fe400000000ff */
[----:B------:R-:W-:Y:S02]  /*9e20*/  F2FP.F16.F32.PACK_AB R136, R56, R252 ;  /* 0x000000fc3888723e */ /* 0x000fe400000000ff */
[----:B------:R-:W-:Y:S01]  /*9e30*/  F2FP.F16.F32.PACK_AB R137, R4, R251 ;  /* 0x000000fb0489723e */ /* 0x000fe200000000ff */
[----:B------:R-:W2:Y:S01]  /*9e40*/  LDL.LU R56, [R1+0x4] ;  /* 0x0000040001387983 */ /* 0x000ea20000300800 */
        /* <DEDUP_REMOVED lines=28> */
[----:B------:R-:W2:Y:S04]  /*a010*/  LDL.LU R8, [R1] ;  /* 0x0000000001087983 */ /* 0x000ea80000300800 */
[----:B------:R-:W3:Y:S04]  /*a020*/  LDL.LU R57, [R1+0xc] ;  /* 0x00000c0001397983 */ /* 0x000ee80000300800 */
[----:B------:R-:W3:Y:S04]  /*a030*/  LDL.LU R9, [R1+0x8] ;  /* 0x0000080001097983 */ /* 0x000ee80000300800 */
[----:B------:R-:W5:Y:S04]  /*a040*/  LDL.LU R58, [R1+0x14] ;  /* 0x00001400013a7983 */ /* 0x000f680000300800 */
[----:B------:R-:W5:Y:S04]  /*a050*/  LDL.LU R10, [R1+0x10] ;  /* 0x00001000010a7983 */ /* 0x000f680000300800 */
[----:B------:R-:W5:Y:S01]  /*a060*/  LDL.LU R59, [R1+0x1c] ;  /* 0x00001c00013b7983 */ /* 0x000f620000300800 */
[----:B------:R-:W-:-:S03]  /*a070*/  F2FP.F16.F32.PACK_AB R18, R6, R5 ;  /* 0x000000050612723e */ /* 0x000fc600000000ff */
        /* <DEDUP_REMOVED lines=8> */
[----:B------:R-:W-:-:S03]  /*a100*/  F2FP.F16.F32.PACK_AB R154, R14, R13 ;  /* 0x0000000d0e9a723e */ /* 0x000fc600000000ff */
[----:B------:R-:W5:Y:S04]  /*a110*/  LDL.LU R7, [R1+0x38] ;  /* 0x0000380001077983 */ /* 0x000f680000300800 */
[----:B------:R-:W5:Y:S04]  /*a120*/  LDL.LU R64, [R1+0x44] ;  /* 0x0000440001407983 */ /* 0x000f680000300800 */
[----:B------:R-:W5:Y:S01]  /*a130*/  LDL.LU R12, [R1+0x40] ;  /* 0x00004000010c7983 */ /* 0x000f620000300800 */
[----:B------:R-:W-:-:S03]  /*a140*/  F2FP.F16.F32.PACK_AB R211, R196, R195 ;  /* 0x000000c3c4d3723e */ /* 0x000fc600000000ff */
[----:B------:R-:W5:Y:S01]  /*a150*/  LDL.LU R65, [R1+0x4c] ;  /* 0x00004c0001417983 */ /* 0x000f620000300800 */
[----:B------:R-:W-:-:S03]  /*a160*/  F2FP.F16.F32.PACK_AB R195, R180, R179 ;  /* 0x000000b3b4c3723e */ /* 0x000fc600000000ff */
[----:B------:R-:W5:Y:S01]  /*a170*/  LDL.LU R13, [R1+0x48] ;  /* 0x00004800010d7983 */ /* 0x000f620000300800 */
[----:B------:R-:W-:-:S03]  /*a180*/  F2FP.F16.F32.PACK_AB R179, R164, R163 ;  /* 0x000000a3a4b3723e */ /* 0x000fc600000000ff */
[----:B------:R-:W5:Y:S01]  /*a190*/  LDL.LU R66, [R1+0x54] ;  /* 0x0000540001427983 */ /* 0x000f620000300800 */
[----:B------:R-:W-:-:S03]  /*a1a0*/  F2FP.F16.F32.PACK_AB R163, R20, R19 ;  /* 0x0000001314a3723e */ /* 0x000fc600000000ff */
        /* <DEDUP_REMOVED lines=106> */
[----:B------:R-:W5:Y:S01]  /*a850*/  LDL.LU R237, [R1+0x1c8] ;  /* 0x0001c80001ed7983 */ /* 0x000f620000300800 */
[----:B----4-:R-:W-:-:S03]  /*a860*/  F2FP.F16.F32.PACK_AB R19, R2, R0 ;  /* 0x000000000213723e */ /* 0x010fc600000000ff */
[----:B------:R-:W4:Y:S01]  /*a870*/  LDL.LU R238, [R1+0x1d4] ;  /* 0x0001d40001ee7983 */ /* 0x000f220000300800 */
[----:B------:R-:W-:-:S03]  /*a880*/  F2FP.F16.F32.PACK_AB R116, R246, R245 ;  /* 0x000000f5f674723e */ /* 0x000fc600000000ff */
[----:B------:R-:W4:Y:S04]  /*a890*/  LDL.LU R0, [R1+0x1d0] ;  /* 0x0001d00001007983 */ /* 0x000f280000300800 */
[----:B------:R-:W4:Y:S04]  /*a8a0*/  LDL.LU R113, [R1+0x1dc] ;  /* 0x0001dc0001717983 */ /* 0x000f280000300800 */
[----:B------:R-:W4:Y:S04]  /*a8b0*/  LDL.LU R239, [R1+0x1d8] ;  /* 0x0001d80001ef7983 */ /* 0x000f280000300800 */
[----:B------:R-:W4:Y:S01]  /*a8c0*/  LDL.LU R244, [R1+0x1e0] ;  /* 0x0001e00001f47983 */ /* 0x000f220000300800 */
[----:B--2---:R-:W-:-:S03]  /*a8d0*/  F2FP.F16.F32.PACK_AB R8, R56, R8 ;  /* 0x000000083808723e */ /* 0x004fc600000000ff */
[----:B------:R-:W2:Y:S01]  /*a8e0*/  LDL.LU R245, [R1+0x1e8] ;  /* 0x0001e80001f57983 */ /* 0x000ea20000300800 */
[----:B---3--:R-:W-:-:S03]  /*a8f0*/  F2FP.F16.F32.PACK_AB R9, R57, R9 ;  /* 0x000000093909723e */ /* 0x008fc600000000ff */
[----:B------:R-:W3:Y:S01]  /*a900*/  LDL.LU R2, [R1+0x1f4] ;  /* 0x0001f40001027983 */ /* 0x000ee20000300800 */
[----:B-----5:R-:W-:-:S03]  /*a910*/  F2FP.F16.F32.PACK_AB R10, R58, R10 ;  /* 0x0000000a3a0a723e */ /* 0x020fc600000000ff */
[----:B------:R-:W3:Y:S01]  /*a920*/  LDL.LU R246, [R1+0x1f0] ;  /* 0x0001f00001f67983 */ /* 0x000ee20000300800 */
[----:B------:R-:W-:-:S03]  /*a930*/  F2FP.F16.F32.PACK_AB R11, R59, R11 ;  /* 0x0000000b3b0b723e */ /* 0x000fc600000000ff */
[----:B------:R-:W5:Y:S01]  /*a940*/  LDL.LU R247, [R1+0x1f8] ;  /* 0x0001f80001f77983 */ /* 0x000f620000300800 */
[----:B------:R-:W-:-:S03]  /*a950*/  F2FP.F16.F32.PACK_AB R4, R60, R4 ;  /* 0x000000043c04723e */ /* 0x000fc600000000ff */
[----:B------:R-:W2:Y:S01]  /*a960*/  LDL.LU R56, [R1+0x7dc] ;  /* 0x0007dc0001387983 */ /* 0x000ea20000300800 */
[----:B------:R-:W-:-:S03]  /*a970*/  F2FP.F16.F32.PACK_AB R5, R61, R5 ;  /* 0x000000053d05723e */ /* 0x000fc600000000ff */
[----:B------:R-:W2:Y:S01]  /*a980*/  LDL.LU R57, [R1+0x7d8] ;  /* 0x0007d80001397983 */ /* 0x000ea20000300800 */
[----:B------:R-:W-:-:S03]  /*a990*/  F2FP.F16.F32.PACK_AB R6, R62, R6 ;  /* 0x000000063e06723e */ /* 0x000fc600000000ff */
[----:B------:R-:W3:Y:S01]  /*a9a0*/  LDL.LU R58, [R1+0x7d4] ;  /* 0x0007d400013a7983 */ /* 0x000ee20000300800 */
[----:B------:R-:W-:-:S03]  /*a9b0*/  F2FP.F16.F32.PACK_AB R7, R63, R7 ;  /* 0x000000073f07723e */ /* 0x000fc600000000ff */
[----:B------:R-:W3:Y:S01]  /*a9c0*/  LDL.LU R59, [R1+0x7d0] ;  /* 0x0007d000013b7983 */ /* 0x000ee20000300800 */
[----:B------:R-:W-:-:S03]  /*a9d0*/  F2FP.F16.F32.PACK_AB R12, R64, R12 ;  /* 0x0000000c400c723e */ /* 0x000fc600000000ff */
        /* <DEDUP_REMOVED lines=103> */
[----:B----4-:R-:W-:-:S03]  /*b050*/  F2FP.F16.F32.PACK_AB R238, R238, R0 ;  /* 0x00000000eeee723e */ /* 0x010fc600000000ff */
[----:B------:R-:W4:Y:S01]  /*b060*/  LDL.LU R0, [R1+0x1ec] ;  /* 0x0001ec0001007983 */ /* 0x000f220000300800 */
[----:B------:R-:W-:-:S03]  /*b070*/  F2FP.F16.F32.PACK_AB R239, R113, R239 ;  /* 0x000000ef71ef723e */ /* 0x000fc600000000ff */
[----:B------:R-:W4:Y:S01]  /*b080*/  LDL.LU R113, [R1+0x6f8] ;  /* 0x0006f80001717983 */ /* 0x000f220000300800 */
[----:B------:R-:W-:Y:S01]  /*b090*/  IMAD.MOV.U32 R28, RZ, RZ, R114 ;  /* 0x000000ffff1c7224 */ /* 0x000fe200078e0072 */
[----:B------:R-:W-:Y:S01]  /*b0a0*/  F2FP.F16.F32.PACK_AB R32, R33, R32 ;  /* 0x000000202120723e */ /* 0x000fe200000000ff */
        /* <DEDUP_REMOVED lines=23> */
[----:B--2---:R-:W-:Y:S01]  /*b220*/  F2FP.F16.F32.PACK_AB R56, R57, R56 ;  /* 0x000000383938723e */ /* 0x004fe200000000ff */
[----:B------:R-:W-:-:S02]  /*b230*/  IMAD.MOV.U32 R53, RZ, RZ, R127 ;  /* 0x000000ffff357224 */ /* 0x000fc400078e007f */
[----:B------:R-:W-:Y:S02]  /*b240*/  IMAD.MOV.U32 R54, RZ, RZ, R128 ;  /* 0x000000ffff367224 */ /* 0x000fe400078e0080 */
[----:B------:R-:W-:Y:S01]  /*b250*/  IMAD.MOV.U32 R55, RZ, RZ, R129 ;  /* 0x000000ffff377224 */ /* 0x000fe200078e0081 */
[----:B---3--:R-:W-:Y:S02]  /*b260*/  F2FP.F16.F32.PACK_AB R57, R59, R58 ;  /* 0x0000003a3b39723e */ /* 0x008fe400000000ff */
[----:B-----5:R-:W-:Y:S01]  /*b270*/  F2FP.F16.F32.PACK_AB R58, R61, R60 ;  /* 0x0000003c3d3a723e */ /* 0x020fe200000000ff */
[----:B------:R-:W-:Y:S02]  /*b280*/  IMAD.MOV.U32 R60, RZ, RZ, R130 ;  /* 0x000000ffff3c7224 */ /* 0x000fe400078e0082 */
[----:B------:R-:W-:Y:S01]  /*b290*/  IMAD.MOV.U32 R61, RZ, RZ, R131 ;  /* 0x000000ffff3d7224 */ /* 0x000fe200078e0083 */
[----:B------:R-:W-:Y:S01]  /*b2a0*/  F2FP.F16.F32.PACK_AB R59, R63, R62 ;  /* 0x0000003e3f3b723e */ /* 0x000fe200000000ff */
[----:B------:R-:W-:-:S02]  /*b2b0*/  IMAD.MOV.U32 R62, RZ, RZ, R132 ;  /* 0x000000ffff3e7224 */ /* 0x000fc400078e0084 */
[----:B------:R-:W-:Y:S01]  /*b2c0*/  IMAD.MOV.U32 R63, RZ, RZ, R133 ;  /* 0x000000ffff3f7224 */ /* 0x000fe200078e0085 */
[----:B------:R-:W-:Y:S02]  /*b2d0*/  F2FP.F16.F32.PACK_AB R64, R65, R64 ;  /* 0x000000404140723e */ /* 0x000fe400000000ff */
[----:B------:R-:W-:Y:S02]  /*b2e0*/  F2FP.F16.F32.PACK_AB R65, R67, R66 ;  /* 0x000000424341723e */ /* 0x000fe400000000ff */
[----:B------:R-:W-:Y:S01]  /*b2f0*/  F2FP.F16.F32.PACK_AB R66, R69, R68 ;  /* 0x000000444542723e */ /* 0x000fe200000000ff */
        /* <DEDUP_REMOVED lines=31> */
[----:B------:R-:W-:Y:S02]  /*b4f0*/  F2FP.F16.F32.PACK_AB R98, R101, R100 ;  /* 0x000000646562723e */ /* 0x000fe400000000ff */
[----:B------:R-:W-:Y:S02]  /*b500*/  F2FP.F16.F32.PACK_AB R244, R252, R244 ;  /* 0x000000f4fcf4723e */ /* 0x000fe400000000ff */
[----:B------:R-:W2:Y:S04]  /*b510*/  LDL.LU R252, [R1+0x1fc] ;  /* 0x0001fc0001fc7983 */ /* 0x000ea80000300800 */
[----:B------:R-:W3:Y:S04]  /*b520*/  LDL.LU R114, [R1+0x6f4] ;  /* 0x0006f40001727983 */ /* 0x000ee80000300800 */
[----:B------:R-:W3:Y:S04]  /*b530*/  LDL.LU R115, [R1+0x6f0] ;  /* 0x0006f00001737983 */ /* 0x000ee80000300800 */
[----:B------:R-:W5:Y:S04]  /*b540*/  LDL.LU R116, [R1+0x6ec] ;  /* 0x0006ec0001747983 */ /* 0x000f680000300800 */
[----:B------:R-:W5:Y:S04]  /*b550*/  LDL.LU R117, [R1+0x6e8] ;  /* 0x0006e80001757983 */ /* 0x000f680000300800 */
[----:B------:R-:W5:Y:S04]  /*b560*/  LDL.LU R118, [R1+0x6e4] ;  /* 0x0006e40001767983 */ /* 0x000f680000300800 */
[----:B------:R-:W5:Y:S04]  /*b570*/  LDL.LU R119, [R1+0x6e0] ;  /* 0x0006e00001777983 */ /* 0x000f680000300800 */
[----:B------:R-:W3:Y:S04]  /*b580*/  LDL.LU R120, [R1+0x6dc] ;  /* 0x0006dc0001787983 */ /* 0x000ee80000300800 */
        /* <DEDUP_REMOVED lines=30> */
[----:B----4-:R-:W-:-:S02]  /*b770*/  F2FP.F16.F32.PACK_AB R245, R0, R245 ;  /* 0x000000f500f5723e */ /* 0x010fc400000000ff */
[----:B------:R-:W1:Y:S01]  /*b780*/  S2R R0, SR_TID.X ;  /* 0x0000000000007919 */ /* 0x000e620000002100 */
[----:B------:R-:W-:Y:S02]  /*b790*/  F2FP.F16.F32.PACK_AB R246, R2, R246 ;  /* 0x000000f602f6723e */ /* 0x000fe400000000ff */
[----:B------:R-:W4:Y:S01]  /*b7a0*/  S2R R2, SR_TID.X ;  /* 0x0000000000027919 */ /* 0x000f220000002100 */
[----:B------:R-:W-:Y:S01]  /*b7b0*/  F2FP.F16.F32.PACK_AB R99, R103, R102 ;  /* 0x000000666763723e */ /* 0x000fe200000000ff */
[----:B------:R-:W-:Y:S02]  /*b7c0*/  IMAD.MOV.U32 R101, RZ, RZ, R150 ;  /* 0x000000ffff657224 */ /* 0x000fe400078e0096 */
[----:B------:R-:W-:Y:S01]  /*b7d0*/  IMAD.MOV.U32 R102, RZ, RZ, R151 ;  /* 0x000000ffff667224 */ /* 0x000fe200078e0097 */
[----:B------:R-:W5:Y:S01]  /*b7e0*/  LDL.LU R150, [R1+0x664] ;  /* 0x0006640001967983 */ /* 0x000f620000300800 */
[----:B-1----:R-:W-:-:S03]  /*b7f0*/  IMAD.SHL.U32 R0, R0, 0x80, RZ ;  /* 0x0000008000007824 */ /* 0x002fc600078e00ff */
[----:B------:R-:W5:Y:S01]  /*b800*/  LDL.LU R151, [R1+0x660] ;  /* 0x0006600001977983 */ /* 0x000f620000300800 */
[----:B----4-:R-:W-:Y:S01]  /*b810*/  IMAD.SHL.U32 R2, R2, 0x10, RZ ;  /* 0x0000001002027824 */ /* 0x010fe200078e00ff */
[----:B------:R-:W-:-:S04]  /*b820*/  LOP3.LUT R0, R0, 0x780, RZ, 0xc0, !PT ;  /* 0x0000078000007812 */ /* 0x000fc800078ec0ff */
[----:B------:R-:W-:Y:S01]  /*b830*/  LOP3.LUT R0, R0, 0x70, R2, 0xf8, !PT ;  /* 0x0000007000007812 */ /* 0x000fe200078ef802 */
[----:B------:R-:W-:Y:S01]  /*b840*/  IMAD.MOV.U32 R103, RZ, RZ, R3 ;  /* 0x000000ffff677224 */ /* 0x000fe200078e0003 */
[----:B--2---:R-:W-:Y:S02]  /*b850*/  F2FP.F16.F32.PACK_AB R247, R252, R247 ;  /* 0x000000f7fcf7723e */ /* 0x004fe400000000ff */
[----:B------:R-:W1:Y:S02]  /*b860*/  S2R R252, SR_TID.X ;  /* 0x0000000000fc7919 */ /* 0x000e640000002100 */
[--C-:B-1----:R-:W-:Y:S02]  /*b870*/  SHF.R.U32.HI R2, RZ, 0x5, R252.reuse ;  /* 0x00000005ff027819 */ /* 0x102fe400000116fc */
[----:B------:R-:W-:Y:S01]  /*b880*/  LOP3.LUT R0, R0, 0x10, R252, 0x78, !PT ;  /* 0x0000001000007812 */ /* 0x000fe200078e78fc */
[----:B------:R-:W-:Y:S01]  /*b890*/  IMAD.SHL.U32 R252, R252, 0x40, RZ ;  /* 0x00000040fcfc7824 */ /* 0x000fe200078e00ff */
[----:B------:R-:W-:-:S04]  /*b8a0*/  R2UR UR12, R2 ;  /* 0x00000000020c72ca */ /* 0x000fc800000e0000 */
[----:B------:R-:W-:-:S05]  /*b8b0*/  LOP3.LUT R0, R0, 0x1800, R252, 0xf8, !PT ;  /* 0x0000180000007812 */ /* 0x000fca00078ef8fc */
[C---:B------:R-:W-:Y:S01]  /*b8c0*/  VIADD R2, R0.reuse, UR42 ;  /* 0x0000002a00027c36 */ /* 0x040fe20008000000 */
[C---:B------:R-:W-:Y:S02]  /*b8d0*/  LOP3.LUT R3, R0.reuse, 0x20, RZ, 0x3c, !PT ;  /* 0x0000002000037812 */ /* 0x040fe400078e3cff */
[----:B---3--:R-:W-:Y:S02]  /*b8e0*/  F2FP.F16.F32.PACK_AB R120, R121, R120 ;  /* 0x000000787978723e */ /* 0x008fe400000000ff */
[----:B-----5:R-:W-:Y:S01]  /*b8f0*/  F2FP.F16.F32.PACK_AB R121, R123, R122 ;  /* 0x0000007a7b79723e */ /* 0x020fe200000000ff */
[----:B------:R-:W-:Y:S01]  /*b900*/  VIADD R3, R3, UR42 ;  /* 0x0000002a03037c36 */ /* 0x000fe20008000000 */
[----:B------:R-:W-:Y:S02]  /*b910*/  F2FP.F16.F32.PACK_AB R122, R125, R124 ;  /* 0x0000007c7d7a723e */ /* 0x000fe400000000ff */
[----:B------:R-:W-:Y:S01]  /*b920*/  F2FP.F16.F32.PACK_AB R123, R127, R126 ;  /* 0x0000007e7f7b723e */ /* 0x000fe200000000ff */
[----:B------:R-:W-:Y:S04]  /*b930*/  STSM.16.M88.4 [R2], R100 ;  /* 0x0000006402007844 */ /* 0x000fe80000000200 */
[----:B------:R-:W-:Y:S04]  /*b940*/  STSM.16.M88.4 [R2+0x8000], R92 ;  /* 0x0080005c02007844 */ /* 0x000fe80000000200 */
        /* <DEDUP_REMOVED lines=14> */
[----:B------:R1:W-:Y:S04]  /*ba30*/  STSM.16.M88.4 [R3], R60 ;  /* 0x0000003c03007844 */ /* 0x0003e80000000200 */
[----:B------:R-:W-:Y:S04]  /*ba40*/  STSM.16.M88.4 [R3+0x8000], R52 ;  /* 0x0080003403007844 */ /* 0x000fe80000000200 */
[----:B-1----:R-:W2:Y:S04]  /*ba50*/  LDL.LU R60, [R1+0x420] ;  /* 0x00042000013c7983 */ /* 0x002ea80000300800 */
[----:B------:R-:W2:Y:S04]  /*ba60*/  LDL.LU R61, [R1+0x424] ;  /* 0x00042400013d7983 */ /* 0x000ea80000300800 */
[----:B------:R-:W2:Y:S04]  /*ba70*/  LDL.LU R62, [R1+0x428] ;  /* 0x00042800013e7983 */ /* 0x000ea80000300800 */
[----:B------:R-:W2:Y:S04]  /*ba80*/  LDL.LU R63, [R1+0x42c] ;  /* 0x00042c00013f7983 */ /* 0x000ea80000300800 */
[----:B------:R-:W3:Y:S04]  /*ba90*/  LDL.LU R68, [R1+0x460] ;  /* 0x0004600001447983 */ /* 0x000ee80000300800 */
[----:B------:R-:W3:Y:S04]  /*baa0*/  LDL.LU R69, [R1+0x464] ;  /* 0x0004640001457983 */ /* 0x000ee80000300800 */
[----:B------:R-:W3:Y:S04]  /*bab0*/  LDL.LU R70, [R1+0x468] ;  /* 0x0004680001467983 */ /* 0x000ee80000300800 */
[----:B------:R-:W3:Y:S04]  /*bac0*/  LDL.LU R71, [R1+0x46c] ;  /* 0x00046c0001477983 */ /* 0x000ee80000300800 */
[----:B------:R-:W4:Y:S04]  /*bad0*/  LDL.LU R84, [R1+0x630] ;  /* 0x0006300001547983 */ /* 0x000f280000300800 */
[----:B------:R-:W4:Y:S04]  /*bae0*/  LDL.LU R85, [R1+0x634] ;  /* 0x0006340001557983 */ /* 0x000f280000300800 */
[----:B------:R-:W4:Y:S04]  /*baf0*/  LDL.LU R86, [R1+0x638] ;  /* 0x0006380001567983 */ /* 0x000f280000300800 */
[----:B------:R-:W4:Y:S04]  /*bb00*/  LDL.LU R87, [R1+0x63c] ;  /* 0x00063c0001577983 */ /* 0x000f280000300800 */
[----:B------:R-:W5:Y:S04]  /*bb10*/  LDL.LU R76, [R1+0x4a0] ;  /* 0x0004a000014c7983 */ /* 0x000f680000300800 */
[----:B------:R-:W-:Y:S04]  /*bb20*/  STSM.16.M88.4 [R3+0x10000], R44 ;  /* 0x0100002c03007844 */ /* 0x000fe80000000200 */
[----:B------:R-:W5:Y:S04]  /*bb30*/  LDL.LU R77, [R1+0x4a4] ;  /* 0x0004a400014d7983 */ /* 0x000f680000300800 */
[----:B------:R-:W-:Y:S04]  /*bb40*/  STSM.16.M88.4 [R3+0x18000], R36 ;  /* 0x0180002403007844 */ /* 0x000fe80000000200 */
[----:B------:R-:W5:Y:S04]  /*bb50*/  LDL.LU R78, [R1+0x4a8] ;  /* 0x0004a800014e7983 */ /* 0x000f680000300800 */
[----:B------:R1:W-:Y:S04]  /*bb60*/  STSM.16.M88.4 [R3+0x2000], R28 ;  /* 0x0020001c03007844 */ /* 0x0003e80000000200 */
[----:B------:R-:W5:Y:S04]  /*bb70*/  LDL.LU R79, [R1+0x4ac] ;  /* 0x0004ac00014f7983 */ /* 0x000f680000300800 */
[----:B-1----:R-:W2:Y:S04]  /*bb80*/  LDL.LU R28, [R1+0x410] ;  /* 0x00041000011c7983 */ /* 0x002ea80000300800 */
        /* <DEDUP_REMOVED lines=15> */
[----:B------:R-:W-:-:S03]  /*bc80*/  LOP3.LUT R8, R0, 0x40, RZ, 0x3c, !PT ;  /* 0x0000004000087812 */ /* 0x000fc600078e3cff */
[----:B------:R-:W-:Y:S01]  /*bc90*/  STSM.16.M88.4 [R3+0xa000], R224 ;  /* 0x00a000e003007844 */ /* 0x000fe20000000200 */
[----:B------:R-:W-:-:S03]  /*bca0*/  F2FP.F16.F32.PACK_AB R128, R129, R128 ;  /* 0x000000808180723e */ /* 0x000fc600000000ff */
[----:B------:R-:W-:Y:S01]  /*bcb0*/  STSM.16.M88.4 [R3+0x12000], R192 ;  /* 0x012000c003007844 */ /* 0x000fe20000000200 */
[----:B------:R-:W-:-:S03]  /*bcc0*/  F2FP.F16.F32.PACK_AB R129, R131, R130 ;  /* 0x000000828381723e */ /* 0x000fc600000000ff */
[----:B------:R-:W-:Y:S01]  /*bcd0*/  STSM.16.M88.4 [R3+0x1a000], R160 ;  /* 0x01a000a003007844 */ /* 0x000fe20000000200 */
[----:B------:R-:W-:-:S03]  /*bce0*/  F2FP.F16.F32.PACK_AB R130, R133, R132 ;  /* 0x000000848582723e */ /* 0x000fc600000000ff */
[----:B------:R-:W-:Y:S01]  /*bcf0*/  STSM.16.M88.4 [R3+0x4000], R4 ;  /* 0x0040000403007844 */ /* 0x000fe20000000200 */
[----:B------:R-:W-:Y:S01]  /*bd00*/  F2FP.F16.F32.PACK_AB R131, R135, R134 ;  /* 0x000000868783723e */ /* 0x000fe200000000ff */
[----:B------:R-:W-:Y:S02]  /*bd10*/  VIADD R8, R8, UR42 ;  /* 0x0000002a08087c36 */ /* 0x000fe40008000000 */
[----:B------:R-:W-:Y:S04]  /*bd20*/  STSM.16.M88.4 [R3+0xc000], R164 ;  /* 0x00c000a403007844 */ /* 0x000fe80000000200 */
[----:B------:R-:W-:Y:S04]  /*bd30*/  STSM.16.M88.4 [R3+0x14000], R196 ;  /* 0x014000c403007844 */ /* 0x000fe80000000200 */
[----:B------:R-:W-:Y:S04]  /*bd40*/  STSM.16.M88.4 [R3+0x1c000], R228 ;  /* 0x01c000e403007844 */ /* 0x000fe80000000200 */
[----:B------:R-:W-:Y:S04]  /*bd50*/  STSM.16.M88.4 [R3+0x6000], R32 ;  /* 0x0060002003007844 */ /* 0x000fe80000000200 */
[----:B------:R-:W-:Y:S04]  /*bd60*/  STSM.16.M88.4 [R3+0xe000], R64 ;  /* 0x00e0004003007844 */ /* 0x000fe80000000200 */
[----:B------:R-:W-:Y:S04]  /*bd70*/  STSM.16.M88.4 [R3+0x16000], R96 ;  /* 0x0160006003007844 */ /* 0x000fe80000000200 */
[----:B------:R-:W-:Y:S01]  /*bd80*/  STSM.16.M88.4 [R3+0x1e000], R128 ;  /* 0x01e0008003007844 */ /* 0x000fe20000000200 */
[----:B------:R-:W-:-:S02]  /*bd90*/  LOP3.LUT R0, R0, 0x60, RZ, 0x3c, !PT ;  /* 0x0000006000007812 */ /* 0x000fc400078e3cff */
[----:B------:R-:W-:Y:S02]  /*bda0*/  F2FP.F16.F32.PACK_AB R104, R105, R104 ;  /* 0x000000686968723e */ /* 0x000fe400000000ff */
[----:B------:R-:W-:Y:S02]  /*bdb0*/  F2FP.F16.F32.PACK_AB R105, R107, R106 ;  /* 0x0000006a6b69723e */ /* 0x000fe400000000ff */
[----:B------:R-:W-:Y:S02]  /*bdc0*/  F2FP.F16.F32.PACK_AB R136, R137, R136 ;  /* 0x000000888988723e */ /* 0x000fe400000000ff */
[----:B------:R-:W-:Y:S02]  /*bdd0*/  F2FP.F16.F32.PACK_AB R106, R109, R108 ;  /* 0x0000006c6d6a723e */ /* 0x000fe400000000ff */
[----:B------:R-:W-:Y:S02]  /*bde0*/  F2FP.F16.F32.PACK_AB R107, R111, R110 ;  /* 0x0000006e6f6b723e */ /* 0x000fe400000000ff */
[----:B------:R-:W-:Y:S01]  /*bdf0*/  F2FP.F16.F32.PACK_AB R137, R139, R138 ;  /* 0x0000008a8b89723e */ /* 0x000fe200000000ff */
[----:B------:R-:W-:Y:S01]  /*be00*/  VIADD R0, R0, UR42 ;  /* 0x0000002a00007c36 */ /* 0x000fe20008000000 */
        /* <DEDUP_REMOVED lines=10> */
[----:B------:R-:W-:-:S04]  /*beb0*/  ULOP3.LUT UR12, UR12, 0x3, URZ, 0xc0, !UPT ;  /* 0x000000030c0c7892 */ /* 0x000fc8000f8ec03f */
[----:B------:R-:W-:Y:S02]  /*bec0*/  ULEA UR13, UR12, UR15, 0x6 ;  /* 0x0000000f0c0d7291 */ /* 0x000fe4000f8e303f */
[----:B------:R-:W-:Y:S01]  /*bed0*/  ULEA UR12, UR12, UR42, 0xf ;  /* 0x0000002a0c0c7291 */ /* 0x000fe2000f8e783f */
[----:B------:R-:W-:Y:S01]  /*bee0*/  UMOV UR14, UR19 ;  /* 0x00000013000e7c82 */ /* 0x000fe20008000000 */
[----:B----4-:R-:W-:Y:S04]  /*bef0*/  STSM.16.M88.4 [R8], R84 ;  /* 0x0000005408007844 */ /* 0x010fe80000000200 */
[----:B-----5:R-:W-:Y:S04]  /*bf00*/  STSM.16.M88.4 [R8+0x8000], R76 ;  /* 0x0080004c08007844 */ /* 0x020fe80000000200 */
[----:B---3--:R-:W-:Y:S04]  /*bf10*/  STSM.16.M88.4 [R8+0x10000], R68 ;  /* 0x0100004408007844 */ /* 0x008fe80000000200 */
[----:B--2---:R-:W-:Y:S04]  /*bf20*/  STSM.16.M88.4 [R8+0x18000], R60 ;  /* 0x0180003c08007844 */ /* 0x004fe80000000200 */
        /* <DEDUP_REMOVED lines=27> */
[----:B------:R-:W-:Y:S01]  /*c0e0*/  STSM.16.M88.4 [R0+0x1e000], R144 ;  /* 0x01e0009000007844 */ /* 0x000fe20000000200 */
[----:B------:R1:W-:Y:S06]  /*c0f0*/  MEMBAR.ALL.CTA ;  /* 0x0000000000007992 */ /* 0x0003ec0000008000 */
[----:B-1----:R-:W1:Y:S02]  /*c100*/  FENCE.VIEW.ASYNC.S ;  /* 0x00000000000073c6 */ /* 0x002e640000000000 */
[----:B-1----:R-:W-:Y:S06]  /*c110*/  BAR.SYNC.DEFER_BLOCKING 0x0 ;  /* 0x0000000000007b1d */ /* 0x002fec0000010000 */
[----:B------:R1:W-:Y:S01]  /*c120*/  UTMASTG.2D [UR12], [UR10] ;  /* 0x0000000c0a0073b5 */ /* 0x0003e20008008000 */
[----:B------:R0:W-:Y:S01]  /*c130*/  UTMACMDFLUSH ;  /* 0x00000000000079b7 */ /* 0x0001e20000000000 */
[----:B------:R-:W-:-:S04]  /*c140*/  DEPBAR.LE SB0, 0x0 ;  /* 0x000080000000791a */ /* 0x000fc80000000000 */
[----:B------:R-:W-:Y:S01]  /*c150*/  BAR.SYNC.DEFER_BLOCKING 0x0 ;  /* 0x0000000000007b1d */ /* 0x000fe20000010000 */
[----:B------:R-:W-:-:S05]  /*c160*/  ELECT P0, URZ, PT ;  /* 0x00000000003f782f */ /* 0x000fca0003800000 */
[----:B-1----:R-:W-:Y:S08]  /*c170*/  EXIT ;  /* 0x000000000000794d */ /* 0x002ff00003800000 */
.L_x_48:
[----:B------:R-:W1:Y:S02]  /*c180*/  SYNCS.PHASECHK.TRANS64.TRYWAIT P0, [UR24+0x40000], R0 ;  /* 0x04000000ff0075a7 */ /* 0x000e640008000158 */
[----:B-1----:R-:W-:Y:S05]  /*c190*/  @!P0 BRA `(.L_x_48) ;  /* 0xfffffffc00f88947 */ /* 0x002fea000383ffff */
[----:B------:R-:W-:Y:S05]  /*c1a0*/  BRA `(.L_x_50) ;  /* 0xffffff8c00547947 */ /* 0x000fea000383ffff */
.L_x_51:
[----:B------:R-:W-:-:S00]  /*c1b0*/  BRA `(.L_x_51) ;  /* 0xfffffffc00fc7947 */ /* 0x000fc0000383ffff */
[----:B------:R-:W-:-:S00]  /*c1c0*/  NOP ;  /* 0x0000000000007918 */ /* 0x000fc00000000000 */
        /* <DEDUP_REMOVED lines=11> */
.L_x_52:


//--------------------- .nv.shared.gluon_wgmma    --------------------------
	.section	.nv.shared.gluon_wgmma,"aw",@nobits
	.sectionflags	@""
	.align	16
	.zero		1024


//--------------------- .nv.shared.reserved.0     --------------------------
	.section	.nv.shared.reserved.0,"aw",@nobits
	.weak		__nv_reservedSMEM_offset_0_alias
	.size		__nv_reservedSMEM_offset_0_alias, 0, 0
	.other		__nv_reservedSMEM_offset_0_alias,@"STO_CUDA_RESERVED_SHARED STV_DEFAULT"
__nv_reservedSMEM_offset_0_alias:
	.zero		0


//--------------------- .nv.constant0.gluon_wgmma --------------------------
	.section	.nv.constant0.gluon_wgmma,"a",@progbits
	.sectionflags	@""
	.align	4
.nv.constant0.gluon_wgmma:
	.zero		608


//--------------------- SYMBOLS --------------------------

	.type		.nv.reservedSmem.offset0,@object
	.size		.nv.reservedSmem.offset0,0x4
